// auto-generated by cutlass_sweep.gemm — config: {"arch": "sm_90", "cluster_m": 1, "cluster_n": 1, "dtype": "e4m3", "dtype_b": "e4m3", "layout": "nt", "stages": 6, "tile_k": 64, "tile_m": 256, "tile_n": 64}
#include "cutlass/cutlass.h"
#include "cutlass/gemm/collective/collective_builder.hpp"
#include "cutlass/gemm/device/gemm_universal_adapter.h"
#include "cutlass/gemm/kernel/gemm_universal.hpp"
#include "cutlass/epilogue/collective/collective_builder.hpp"

using ElemA = cutlass::float_e4m3_t;
using ElemB = cutlass::float_e4m3_t;
using ElemCD = cutlass::float_e4m3_t;
using Acc  = float;
using TileShape    = cute::Shape<cute::_256, cute::_64, cute::_64>;
using ClusterShape = cute::Shape<cute::_1, cute::_1, cute::_1>;

using CollectiveEpilogue = typename cutlass::epilogue::collective::CollectiveBuilder<
    cutlass::arch::Sm90, cutlass::arch::OpClassTensorOp,
    TileShape, ClusterShape,
    cutlass::epilogue::collective::EpilogueTileAuto,
    Acc, Acc,
    ElemCD, cutlass::layout::RowMajor, 128 / cutlass::sizeof_bits<ElemCD>::value,
    ElemCD, cutlass::layout::RowMajor, 128 / cutlass::sizeof_bits<ElemCD>::value,
    cutlass::epilogue::collective::EpilogueScheduleAuto
  >::CollectiveOp;

using CollectiveMainloop = typename cutlass::gemm::collective::CollectiveBuilder<
    cutlass::arch::Sm90, cutlass::arch::OpClassTensorOp,
    ElemA, cutlass::layout::RowMajor, 128 / cutlass::sizeof_bits<ElemA>::value,
    ElemB, cutlass::layout::ColumnMajor, 128 / cutlass::sizeof_bits<ElemB>::value,
    Acc,
    TileShape, ClusterShape,
    cutlass::gemm::collective::StageCount<6>,
    cutlass::gemm::collective::KernelScheduleAuto
  >::CollectiveOp;

using GemmKernel = cutlass::gemm::kernel::GemmUniversal<
    cute::Shape<int,int,int,int>,
    CollectiveMainloop,
    CollectiveEpilogue
>;
using Gemm = cutlass::gemm::device::GemmUniversalAdapter<GemmKernel>;

// Force the device kernel symbol into the cubin without needing a host main.
auto* _anchor = &cutlass::device_kernel<GemmKernel>;


// ===== COMPILED SASS (sm_90a) =====

	.target	sm_90a

	.elftype	@"ET_EXEC"


//--------------------- .note.nv.tkinfo           --------------------------
	.section	.note.nv.tkinfo,"",@"SHT_NOTE"
	.sectionflags	@"SHF_NOTE_NV_TKINFO"
	.tkinfo
        /*0018*/ 	.word	0x00000002
        /*0030*/ 	.string	""
        /*0030*/ 	.string	"ptxas"
        /*0030*/ 	.string	"Cuda compilation tools, release 13.0, V13.0.88"
        /*0030*/ 	.string	"Build cuda_13.0.r13.0/compiler.36424714_0"
        /*0030*/ 	.string	"-arch sm_90a -m 64 "



//--------------------- .note.nv.cuinfo           --------------------------
	.section	.note.nv.cuinfo,"",@"SHT_NOTE"
	.sectionflags	@"SHF_NOTE_NV_CUINFO"
        /*0018*/ 	.short	0x0002
        /*001a*/ 	.short	0x005a
        /*001c*/ 	.short	0x0082
	.zero		2


//--------------------- .nv.info                  --------------------------
	.section	.nv.info,"",@"SHT_CUDA_INFO"
	.align	4


	//----- nvinfo : EIATTR_REGCOUNT
	.align		4
        /*0000*/ 	.byte	0x04, 0x2f
        /*0002*/ 	.short	(.L_12 - .L_11)
	.align		4
.L_11:
        /*0004*/ 	.word	index@(_ZN7cutlass13device_kernelINS_4gemm6kernel13GemmUniversalIN4cute5tupleIJiiiiEEENS1_10collective13CollectiveMmaINS1_37MainloopSm90TmaGmmaWarpSpecializedFP8ILi6ENS5_IJNS4_1CILi1EEESB_SB_EEENS1_35KernelTmaWarpSpecializedCooperativeEEENS5_IJNSA_ILi256EEENSA_ILi64EEESG_EEENS_12float_e4m3_tENS5_IJlSB_lEEESI_SJ_NS4_8TiledMMAINS4_8MMA_AtomIJNS4_4SM904GMMA30MMA_64x64x32_F32E4M3E4M3_SS_TNILNSN_7ScaleInE1ELSP_1EEEEEENS4_6LayoutINS5_IJNSA_ILi2EEESB_SB_EEENS5_IJSB_NSA_ILi0EEESV_EEEEENS5_IJNS4_10UnderscoreESY_SY_EEEEENS4_13SM90_TMA_LOADENS4_14ComposedLayoutINS4_7SwizzleILi2ELi4ELi3EEENS4_18smem_ptr_flag_bitsILi8EEENSS_INS5_IJNSA_ILi8EEESG_EEENS5_IJSG_SB_EEEEEEEvNS4_8identityES11_S1B_vS1C_EENS_8epilogue10collective6detail29Sm90TmaWarpSpecializedAdapterINS1F_15DefaultEpilogueISI_SJ_SJ_NS1E_6thread17LinearCombinationISI_Li1EffLNS1J_9ScaleType4KindE0ELNS_15FloatRoundStyleE2ESI_EENS1_15EpilogueDefaultEEEEEvvEEEEvNT_6ParamsE)
        /*0008*/ 	.word	0x000000a8


	//----- nvinfo : EIATTR_FRAME_SIZE
	.align		4
.L_12:
        /*000c*/ 	.byte	0x04, 0x11
        /*000e*/ 	.short	(.L_14 - .L_13)
	.align		4
.L_13:
        /*0010*/ 	.word	index@(_ZN7cutlass13device_kernelINS_4gemm6kernel13GemmUniversalIN4cute5tupleIJiiiiEEENS1_10collective13CollectiveMmaINS1_37MainloopSm90TmaGmmaWarpSpecializedFP8ILi6ENS5_IJNS4_1CILi1EEESB_SB_EEENS1_35KernelTmaWarpSpecializedCooperativeEEENS5_IJNSA_ILi256EEENSA_ILi64EEESG_EEENS_12float_e4m3_tENS5_IJlSB_lEEESI_SJ_NS4_8TiledMMAINS4_8MMA_AtomIJNS4_4SM904GMMA30MMA_64x64x32_F32E4M3E4M3_SS_TNILNSN_7ScaleInE1ELSP_1EEEEEENS4_6LayoutINS5_IJNSA_ILi2EEESB_SB_EEENS5_IJSB_NSA_ILi0EEESV_EEEEENS5_IJNS4_10UnderscoreESY_SY_EEEEENS4_13SM90_TMA_LOADENS4_14ComposedLayoutINS4_7SwizzleILi2ELi4ELi3EEENS4_18smem_ptr_flag_bitsILi8EEENSS_INS5_IJNSA_ILi8EEESG_EEENS5_IJSG_SB_EEEEEEEvNS4_8identityES11_S1B_vS1C_EENS_8epilogue10collective6detail29Sm90TmaWarpSpecializedAdapterINS1F_15DefaultEpilogueISI_SJ_SJ_NS1E_6thread17LinearCombinationISI_Li1EffLNS1J_9ScaleType4KindE0ELNS_15FloatRoundStyleE2ESI_EENS1_15EpilogueDefaultEEEEEvvEEEEvNT_6ParamsE)
        /*0014*/ 	.word	0x00000000


	//----- nvinfo : EIATTR_MIN_STACK_SIZE
	.align		4
.L_14:
        /*0018*/ 	.byte	0x04, 0x12
        /*001a*/ 	.short	(.L_16 - .L_15)
	.align		4
.L_15:
        /*001c*/ 	.word	index@(_ZN7cutlass13device_kernelINS_4gemm6kernel13GemmUniversalIN4cute5tupleIJiiiiEEENS1_10collective13CollectiveMmaINS1_37MainloopSm90TmaGmmaWarpSpecializedFP8ILi6ENS5_IJNS4_1CILi1EEESB_SB_EEENS1_35KernelTmaWarpSpecializedCooperativeEEENS5_IJNSA_ILi256EEENSA_ILi64EEESG_EEENS_12float_e4m3_tENS5_IJlSB_lEEESI_SJ_NS4_8TiledMMAINS4_8MMA_AtomIJNS4_4SM904GMMA30MMA_64x64x32_F32E4M3E4M3_SS_TNILNSN_7ScaleInE1ELSP_1EEEEEENS4_6LayoutINS5_IJNSA_ILi2EEESB_SB_EEENS5_IJSB_NSA_ILi0EEESV_EEEEENS5_IJNS4_10UnderscoreESY_SY_EEEEENS4_13SM90_TMA_LOADENS4_14ComposedLayoutINS4_7SwizzleILi2ELi4ELi3EEENS4_18smem_ptr_flag_bitsILi8EEENSS_INS5_IJNSA_ILi8EEESG_EEENS5_IJSG_SB_EEEEEEEvNS4_8identityES11_S1B_vS1C_EENS_8epilogue10collective6detail29Sm90TmaWarpSpecializedAdapterINS1F_15DefaultEpilogueISI_SJ_SJ_NS1E_6thread17LinearCombinationISI_Li1EffLNS1J_9ScaleType4KindE0ELNS_15FloatRoundStyleE2ESI_EENS1_15EpilogueDefaultEEEEEvvEEEEvNT_6ParamsE)
        /*0020*/ 	.word	0x00000000
.L_16:


//--------------------- .nv.compat                --------------------------
	.section	.nv.compat,"",@"SHT_CUDA_COMPAT_INFO"
	.align	4
        /*0000*/ 	.byte	0x02, 0x09, 0x01, 0x00, 0x02, 0x02, 0x04, 0x00, 0x02, 0x05, 0x05, 0x00, 0x03, 0x07, 0x01, 0x01
        /*0010*/ 	.byte	0x02, 0x03, 0x01, 0x00, 0x02, 0x06, 0x01, 0x00, 0x04, 0x0b, 0x08, 0x00, 0x00, 0x00, 0x00, 0x00
        /*0020*/ 	.byte	0x00, 0x00, 0x00, 0x00


//--------------------- .nv.info._ZN7cutlass13device_kernelINS_4gemm6kernel13GemmUniversalIN4cute5tupleIJiiiiEEENS1_10collective13CollectiveMmaINS1_37MainloopSm90TmaGmmaWarpSpecializedFP8ILi6ENS5_IJNS4_1CILi1EEESB_SB_EEENS1_35KernelTmaWarpSpecializedCooperativeEEENS5_IJNSA_ILi256EEENSA_ILi64EEESG_EEENS_12float_e4m3_tENS5_IJlSB_lEEESI_SJ_NS4_8TiledMMAINS4_8MMA_AtomIJNS4_4SM904GMMA30MMA_64x64x32_F32E4M3E4M3_SS_TNILNSN_7ScaleInE1ELSP_1EEEEEENS4_6LayoutINS5_IJNSA_ILi2EEESB_SB_EEENS5_IJSB_NSA_ILi0EEESV_EEEEENS5_IJNS4_10UnderscoreESY_SY_EEEEENS4_13SM90_TMA_LOADENS4_14ComposedLayoutINS4_7SwizzleILi2ELi4ELi3EEENS4_18smem_ptr_flag_bitsILi8EEENSS_INS5_IJNSA_ILi8EEESG_EEENS5_IJSG_SB_EEEEEEEvNS4_8identityES11_S1B_vS1C_EENS_8epilogue10collective6detail29Sm90TmaWarpSpecializedAdapterINS1F_15DefaultEpilogueISI_SJ_SJ_NS1E_6thread17LinearCombinationISI_Li1EffLNS1J_9ScaleType4KindE0ELNS_15FloatRoundStyleE2ESI_EENS1_15EpilogueDefaultEEEEEvvEEEEvNT_6ParamsE --------------------------
	.section	.nv.info._ZN7cutlass13device_kernelINS_4gemm6kernel13GemmUniversalIN4cute5tupleIJiiiiEEENS1_10collective13CollectiveMmaINS1_37MainloopSm90TmaGmmaWarpSpecializedFP8ILi6ENS5_IJNS4_1CILi1EEESB_SB_EEENS1_35KernelTmaWarpSpecializedCooperativeEEENS5_IJNSA_ILi256EEENSA_ILi64EEESG_EEENS_12float_e4m3_tENS5_IJlSB_lEEESI_SJ_NS4_8TiledMMAINS4_8MMA_AtomIJNS4_4SM904GMMA30MMA_64x64x32_F32E4M3E4M3_SS_TNILNSN_7ScaleInE1ELSP_1EEEEEENS4_6LayoutINS5_IJNSA_ILi2EEESB_SB_EEENS5_IJSB_NSA_ILi0EEESV_EEEEENS5_IJNS4_10UnderscoreESY_SY_EEEEENS4_13SM90_TMA_LOADENS4_14ComposedLayoutINS4_7SwizzleILi2ELi4ELi3EEENS4_18smem_ptr_flag_bitsILi8EEENSS_INS5_IJNSA_ILi8EEESG_EEENS5_IJSG_SB_EEEEEEEvNS4_8identityES11_S1B_vS1C_EENS_8epilogue10collective6detail29Sm90TmaWarpSpecializedAdapterINS1F_15DefaultEpilogueISI_SJ_SJ_NS1E_6thread17LinearCombinationISI_Li1EffLNS1J_9ScaleType4KindE0ELNS_15FloatRoundStyleE2ESI_EENS1_15EpilogueDefaultEEEEEvvEEEEvNT_6ParamsE,"",@"SHT_CUDA_INFO"
	.sectionflags	@""
	.align	4


	//----- nvinfo : EIATTR_CUDA_API_VERSION
	.align		4
        /*0000*/ 	.byte	0x04, 0x37
        /*0002*/ 	.short	(.L_18 - .L_17)
.L_17:
        /*0004*/ 	.word	0x00000082


	//----- nvinfo : EIATTR_KPARAM_INFO
	.align		4
.L_18:
        /*0008*/ 	.byte	0x04, 0x17
        /*000a*/ 	.short	(.L_20 - .L_19)
.L_19:
        /*000c*/ 	.word	0x00000000
        /*0010*/ 	.short	0x0000
        /*0012*/ 	.short	0x0070
        /*0014*/ 	.byte	0x00, 0xf0, 0x01, 0x10


	//----- nvinfo : EIATTR_SPARSE_MMA_MASK
	.align		4
.L_20:
        /*0018*/ 	.byte	0x03, 0x50
        /*001a*/ 	.short	0x0000


	//----- nvinfo : EIATTR_MAXREG_COUNT
	.align		4
        /*001c*/ 	.byte	0x03, 0x1b
        /*001e*/ 	.short	0x00a8


	//----- nvinfo : EIATTR_NUM_BARRIERS
	.align		4
        /*0020*/ 	.byte	0x02, 0x4c
        /*0022*/ 	.byte	0x01
	.zero		1


	//----- nvinfo : EIATTR_MERCURY_ISA_VERSION
	.align		4
        /*0024*/ 	.byte	0x03, 0x5f
        /*0026*/ 	.short	0x0101


	//----- nvinfo : EIATTR_INT_WARP_WIDE_INSTR_OFFSETS
	.align		4
        /*0028*/ 	.byte	0x04, 0x31
        /*002a*/ 	.short	(.L_22 - .L_21)


	//   ....[0]....
.L_21:
        /*002c*/ 	.word	0x00000410


	//   ....[1]....
        /*0030*/ 	.word	0x00000420


	//   ....[2]....
        /*0034*/ 	.word	0x00000510


	//----- nvinfo : EIATTR_COOP_GROUP_MASK_REGIDS
	.align		4
.L_22:
        /*0038*/ 	.byte	0x04, 0x29
        /*003a*/ 	.short	(.L_24 - .L_23)


	//   ....[0]....
.L_23:
        /*003c*/ 	.word	0xffffffff


	//   ....[1]....
        /*0040*/ 	.word	0xffffffff


	//   ....[2]....
        /*0044*/ 	.word	0xffffffff


	//   ....[3]....
        /*0048*/ 	.word	0xffffffff


	//   ....[4]....
        /*004c*/ 	.word	0xffffffff


	//----- nvinfo : EIATTR_COOP_GROUP_INSTR_OFFSETS
	.align		4
.L_24:
        /*0050*/ 	.byte	0x04, 0x28
        /*0052*/ 	.short	(.L_26 - .L_25)


	//   ....[0]....
.L_25:
        /*0054*/ 	.word	0x00000060


	//   ....[1]....
        /*0058*/ 	.word	0x00000070


	//   ....[2]....
        /*005c*/ 	.word	0x00000130


	//   ....[3]....
        /*0060*/ 	.word	0x00000300


	//   ....[4]....
        /*0064*/ 	.word	0x00001000


	//----- nvinfo : EIATTR_REG_RECONFIG
	.align		4
.L_26:
        /*0068*/ 	.byte	0x01, 0x54
	.zero		2


	//----- nvinfo : EIATTR_MBARRIER_INSTR_OFFSETS
	.align		4
        /*006c*/ 	.byte	0x04, 0x39
        /*006e*/ 	.short	(.L_28 - .L_27)


	//   ....[0]....
.L_27:
        /*0070*/ 	.word	0x00000230
        /*0074*/ 	.word	0x000000ff
        /*0078*/ 	.word	0x00000000
        /*007c*/ 	.short	0x0100
        /*007e*/ 	.byte	0x08
	.zero		1


	//   ....[1]....
        /*0080*/ 	.word	0x00000240
        /*0084*/ 	.word	0x000000ff
        /*0088*/ 	.word	0x00000030
        /*008c*/ 	.short	0x0100
        /*008e*/ 	.byte	0x08
	.zero		1


	//   ....[2]....
        /*0090*/ 	.word	0x00000250
        /*0094*/ 	.word	0x000000ff
        /*0098*/ 	.word	0x00000008
        /*009c*/ 	.short	0x0100
        /*009e*/ 	.byte	0x08
	.zero		1


	//   ....[3]....
        /*00a0*/ 	.word	0x00000260
        /*00a4*/ 	.word	0x000000ff
        /*00a8*/ 	.word	0x00000038
        /*00ac*/ 	.short	0x0100
        /*00ae*/ 	.byte	0x08
	.zero		1


	//   ....[4]....
        /*00b0*/ 	.word	0x00000270
        /*00b4*/ 	.word	0x000000ff
        /*00b8*/ 	.word	0x00000010
        /*00bc*/ 	.short	0x0100
        /*00be*/ 	.byte	0x08
	.zero		1


	//   ....[5]....
        /*00c0*/ 	.word	0x00000280
        /*00c4*/ 	.word	0x000000ff
        /*00c8*/ 	.word	0x00000040
        /*00cc*/ 	.short	0x0100
        /*00ce*/ 	.byte	0x08
	.zero		1


	//   ....[6]....
        /*00d0*/ 	.word	0x00000290
        /*00d4*/ 	.word	0x000000ff
        /*00d8*/ 	.word	0x00000018
        /*00dc*/ 	.short	0x0100
        /*00de*/ 	.byte	0x08
	.zero		1


	//   ....[7]....
        /*00e0*/ 	.word	0x000002a0
        /*00e4*/ 	.word	0x000000ff
        /*00e8*/ 	.word	0x00000048
        /*00ec*/ 	.short	0x0100
        /*00ee*/ 	.byte	0x08
	.zero		1


	//   ....[8]....
        /*00f0*/ 	.word	0x000002b0
        /*00f4*/ 	.word	0x000000ff
        /*00f8*/ 	.word	0x00000020
        /*00fc*/ 	.short	0x0100
        /*00fe*/ 	.byte	0x08
	.zero		1


	//   ....[9]....
        /*0100*/ 	.word	0x000002c0
        /*0104*/ 	.word	0x000000ff
        /*0108*/ 	.word	0x00000050
        /*010c*/ 	.short	0x0100
        /*010e*/ 	.byte	0x08
	.zero		1


	//   ....[10]....
        /*0110*/ 	.word	0x000002d0
        /*0114*/ 	.word	0x000000ff
        /*0118*/ 	.word	0x00000028
        /*011c*/ 	.short	0x0100
        /*011e*/ 	.byte	0x08
	.zero		1


	//   ....[11]....
        /*0120*/ 	.word	0x000002e0
        /*0124*/ 	.word	0x000000ff
        /*0128*/ 	.word	0x00000058
        /*012c*/ 	.short	0x0100
        /*012e*/ 	.byte	0x08
	.zero		1


	//   ....[12]....
        /*0130*/ 	.word	0x00000560
        /*0134*/ 	.word	0x000000ff
        /*0138*/ 	.word	0x00000070
        /*013c*/ 	.short	0x0100
        /*013e*/ 	.byte	0x06
	.zero		1


	//   ....[13]....
        /*0140*/ 	.word	0x000005c0
        /*0144*/ 	.word	0x000000ff
        /*0148*/ 	.word	0x00000078
        /*014c*/ 	.short	0x0100
        /*014e*/ 	.byte	0x06
	.zero		1


	//   ....[14]....
        /*0150*/ 	.word	0x00001530
        /*0154*/ 	.word	0x000000ff
        /*0158*/ 	.word	0x00000000
        /*015c*/ 	.short	0x010a
        /*015e*/ 	.byte	0x06
	.zero		1


	//   ....[15]....
        /*0160*/ 	.word	0x00001570
        /*0164*/ 	.word	0x000000ff
        /*0168*/ 	.word	0x00000000
        /*016c*/ 	.short	0x010a
        /*016e*/ 	.byte	0x06
	.zero		1


	//   ....[16]....
        /*0170*/ 	.word	0x00001f40
        /*0174*/ 	.word	0x000000ff
        /*0178*/ 	.word	0x00000000
        /*017c*/ 	.short	0x010a
        /*017e*/ 	.byte	0x0c
	.zero		1


	//   ....[17]....
        /*0180*/ 	.word	0x00001f80
        /*0184*/ 	.word	0x000000ff
        /*0188*/ 	.word	0x00000000
        /*018c*/ 	.short	0x010a
        /*018e*/ 	.byte	0x0c
	.zero		1


	//   ....[18]....
        /*0190*/ 	.word	0x00002650
        /*0194*/ 	.word	0x000000ff
        /*0198*/ 	.word	0x00000000
        /*019c*/ 	.short	0x0101
        /*019e*/ 	.byte	0x08
	.zero		1


	//   ....[19]....
        /*01a0*/ 	.word	0x00002ca0
        /*01a4*/ 	.word	0x000000ff
        /*01a8*/ 	.word	0x00000000
        /*01ac*/ 	.short	0x0101
        /*01ae*/ 	.byte	0x08
	.zero		1


	//   ....[20]....
        /*01b0*/ 	.word	0x000087b0
        /*01b4*/ 	.word	0x00000013
        /*01b8*/ 	.word	0x00000030
        /*01bc*/ 	.short	0x010a
        /*01be*/ 	.byte	0x3f
	.zero		1


	//   ....[21]....
        /*01c0*/ 	.word	0x00008b50
        /*01c4*/ 	.word	0x00000008
        /*01c8*/ 	.word	0x00000078
        /*01cc*/ 	.short	0x0101
        /*01ce*/ 	.byte	0x3f
	.zero		1


	//   ....[22]....
        /*01d0*/ 	.word	0x00009260
        /*01d4*/ 	.word	0x00000006
        /*01d8*/ 	.word	0x00000000
        /*01dc*/ 	.short	0x010a
        /*01de*/ 	.byte	0x3f
	.zero		1


	//   ....[23]....
        /*01e0*/ 	.word	0x000092e0
        /*01e4*/ 	.word	0x00000007
        /*01e8*/ 	.word	0x00000000
        /*01ec*/ 	.short	0x010a
        /*01ee*/ 	.byte	0x3f
	.zero		1


	//   ....[24]....
        /*01f0*/ 	.word	0x00009370
        /*01f4*/ 	.word	0x00000006
        /*01f8*/ 	.word	0x00000000
        /*01fc*/ 	.short	0x010a
        /*01fe*/ 	.byte	0x3f
	.zero		1


	//   ....[25]....
        /*0200*/ 	.word	0x00009400
        /*0204*/ 	.word	0x00000009
        /*0208*/ 	.word	0x00000000
        /*020c*/ 	.short	0x010a
        /*020e*/ 	.byte	0x3f
	.zero		1


	//   ....[26]....
        /*0210*/ 	.word	0x00009490
        /*0214*/ 	.word	0x00000006
        /*0218*/ 	.word	0x00000000
        /*021c*/ 	.short	0x010a
        /*021e*/ 	.byte	0x3f
	.zero		1


	//   ....[27]....
        /*0220*/ 	.word	0x00009520
        /*0224*/ 	.word	0x00000003
        /*0228*/ 	.word	0x00000000
        /*022c*/ 	.short	0x010a
        /*022e*/ 	.byte	0x3f
	.zero		1


	//   ....[28]....
        /*0230*/ 	.word	0x00009590
        /*0234*/ 	.word	0x0000000b
        /*0238*/ 	.word	0x00000000
        /*023c*/ 	.short	0x010a
        /*023e*/ 	.byte	0x3f
	.zero		1


	//   ....[29]....
        /*0240*/ 	.word	0x000095f0
        /*0244*/ 	.word	0x0000000c
        /*0248*/ 	.word	0x00000000
        /*024c*/ 	.short	0x010a
        /*024e*/ 	.byte	0x3f
	.zero		1


	//   ....[30]....
        /*0250*/ 	.word	0x000096c0
        /*0254*/ 	.word	0x00000013
        /*0258*/ 	.word	0x00000030
        /*025c*/ 	.short	0x010a
        /*025e*/ 	.byte	0x3f
	.zero		1


	//   ....[31]....
        /*0260*/ 	.word	0x000097a0
        /*0264*/ 	.word	0x00000006
        /*0268*/ 	.word	0x00000000
        /*026c*/ 	.short	0x010a
        /*026e*/ 	.byte	0x3f
	.zero		1


	//   ....[32]....
        /*0270*/ 	.word	0x000097f0
        /*0274*/ 	.word	0x00000007
        /*0278*/ 	.word	0x00000000
        /*027c*/ 	.short	0x010a
        /*027e*/ 	.byte	0x3f
	.zero		1


	//   ....[33]....
        /*0280*/ 	.word	0x00009840
        /*0284*/ 	.word	0x00000006
        /*0288*/ 	.word	0x00000000
        /*028c*/ 	.short	0x010a
        /*028e*/ 	.byte	0x3f
	.zero		1


	//   ....[34]....
        /*0290*/ 	.word	0x00009890
        /*0294*/ 	.word	0x00000009
        /*0298*/ 	.word	0x00000000
        /*029c*/ 	.short	0x010a
        /*029e*/ 	.byte	0x3f
	.zero		1


	//   ....[35]....
        /*02a0*/ 	.word	0x000098e0
        /*02a4*/ 	.word	0x00000006
        /*02a8*/ 	.word	0x00000000
        /*02ac*/ 	.short	0x010a
        /*02ae*/ 	.byte	0x3f
	.zero		1


	//----- nvinfo : EIATTR_NUM_MBARRIERS
	.align		4
.L_28:
        /*02b0*/ 	.byte	0x03, 0x38
        /*02b2*/ 	.short	0x000e


	//----- nvinfo : EIATTR_EXIT_INSTR_OFFSETS
	.align		4
        /*02b4*/ 	.byte	0x04, 0x1c
        /*02b6*/ 	.short	(.L_30 - .L_29)


	//   ....[0]....
.L_29:
        /*02b8*/ 	.word	0x00000610


	//   ....[1]....
        /*02bc*/ 	.word	0x00000ed0


	//   ....[2]....
        /*02c0*/ 	.word	0x00007e20


	//   ....[3]....
        /*02c4*/ 	.word	0x00008450


	//   ....[4]....
        /*02c8*/ 	.word	0x00009570


	//----- nvinfo : EIATTR_MAX_THREADS
	.align		4
.L_30:
        /*02cc*/ 	.byte	0x04, 0x05
        /*02ce*/ 	.short	(.L_32 - .L_31)
.L_31:
        /*02d0*/ 	.word	0x00000180
        /*02d4*/ 	.word	0x00000001
        /*02d8*/ 	.word	0x00000001


	//----- nvinfo : EIATTR_CRS_STACK_SIZE
	.align		4
.L_32:
        /*02dc*/ 	.byte	0x04, 0x1e
        /*02de*/ 	.short	(.L_34 - .L_33)
.L_33:
        /*02e0*/ 	.word	0x00000000


	//----- nvinfo : EIATTR_CBANK_PARAM_SIZE
	.align		4
.L_34:
        /*02e4*/ 	.byte	0x03, 0x19
        /*02e6*/ 	.short	0x0470


	//----- nvinfo : EIATTR_PARAM_CBANK
	.align		4
        /*02e8*/ 	.byte	0x04, 0x0a
        /*02ea*/ 	.short	(.L_36 - .L_35)
	.align		4
.L_35:
        /*02ec*/ 	.word	index@(.nv.constant0._ZN7cutlass13device_kernelINS_4gemm6kernel13GemmUniversalIN4cute5tupleIJiiiiEEENS1_10collective13CollectiveMmaINS1_37MainloopSm90TmaGmmaWarpSpecializedFP8ILi6ENS5_IJNS4_1CILi1EEESB_SB_EEENS1_35KernelTmaWarpSpecializedCooperativeEEENS5_IJNSA_ILi256EEENSA_ILi64EEESG_EEENS_12float_e4m3_tENS5_IJlSB_lEEESI_SJ_NS4_8TiledMMAINS4_8MMA_AtomIJNS4_4SM904GMMA30MMA_64x64x32_F32E4M3E4M3_SS_TNILNSN_7ScaleInE1ELSP_1EEEEEENS4_6LayoutINS5_IJNSA_ILi2EEESB_SB_EEENS5_IJSB_NSA_ILi0EEESV_EEEEENS5_IJNS4_10UnderscoreESY_SY_EEEEENS4_13SM90_TMA_LOADENS4_14ComposedLayoutINS4_7SwizzleILi2ELi4ELi3EEENS4_18smem_ptr_flag_bitsILi8EEENSS_INS5_IJNSA_ILi8EEESG_EEENS5_IJSG_SB_EEEEEEEvNS4_8identityES11_S1B_vS1C_EENS_8epilogue10collective6detail29Sm90TmaWarpSpecializedAdapterINS1F_15DefaultEpilogueISI_SJ_SJ_NS1E_6thread17LinearCombinationISI_Li1EffLNS1J_9ScaleType4KindE0ELNS_15FloatRoundStyleE2ESI_EENS1_15EpilogueDefaultEEEEEvvEEEEvNT_6ParamsE)
        /*02f0*/ 	.short	0x0210
        /*02f2*/ 	.short	0x0470


	//----- nvinfo : EIATTR_SW_WAR
	.align		4
.L_36:
        /*02f4*/ 	.byte	0x04, 0x36
        /*02f6*/ 	.short	(.L_38 - .L_37)
.L_37:
        /*02f8*/ 	.word	0x00000008
.L_38:


//--------------------- .nv.callgraph             --------------------------
	.section	.nv.callgraph,"",@"SHT_CUDA_CALLGRAPH"
	.align	4
	.sectionentsize	8
	.align		4
        /*0000*/ 	.word	0x00000000
	.align		4
        /*0004*/ 	.word	0xffffffff
	.align		4
        /*0008*/ 	.word	0x00000000
	.align		4
        /*000c*/ 	.word	0xfffffffe
	.align		4
        /*0010*/ 	.word	0x00000000
	.align		4
        /*0014*/ 	.word	0xfffffffd
	.align		4
        /*0018*/ 	.word	0x00000000
	.align		4
        /*001c*/ 	.word	0xfffffffc


//--------------------- .nv.constant4             --------------------------
	.section	.nv.constant4,"a",@progbits
	.align	8
	.align		8
.nv.constant4:
        /*0000*/ 	.dword	_ZN40_INTERNAL_f506dfcc_4_k_cu_4fdc00c3_199244cuda3std3__45__cpo5beginE
	.align		8
        /*0008*/ 	.dword	_ZN40_INTERNAL_f506dfcc_4_k_cu_4fdc00c3_199244cuda3std3__45__cpo3endE
	.align		8
        /*0010*/ 	.dword	_ZN40_INTERNAL_f506dfcc_4_k_cu_4fdc00c3_199244cuda3std3__45__cpo6cbeginE
	.align		8
        /*0018*/ 	.dword	_ZN40_INTERNAL_f506dfcc_4_k_cu_4fdc00c3_199244cuda3std3__45__cpo4cendE
	.align		8
        /*0020*/ 	.dword	_ZN40_INTERNAL_f506dfcc_4_k_cu_4fdc00c3_199244cuda3std3__442_GLOBAL__N__f506dfcc_4_k_cu_4fdc00c3_199246ignoreE
	.align		8
        /*0028*/ 	.dword	_ZN40_INTERNAL_f506dfcc_4_k_cu_4fdc00c3_199244cuda3std3__419piecewise_constructE
	.align		8
        /*0030*/ 	.dword	_ZN40_INTERNAL_f506dfcc_4_k_cu_4fdc00c3_199244cuda3std3__48in_placeE
	.align		8
        /*0038*/ 	.dword	_ZN40_INTERNAL_f506dfcc_4_k_cu_4fdc00c3_199244cuda3std6ranges3__45__cpo4swapE
	.align		8
        /*0040*/ 	.dword	_ZN40_INTERNAL_f506dfcc_4_k_cu_4fdc00c3_199244cuda3std6ranges3__45__cpo9iter_moveE
	.align		8
        /*0048*/ 	.dword	_ZN40_INTERNAL_f506dfcc_4_k_cu_4fdc00c3_199244cute7productE
	.align		8
        /*0050*/ 	.dword	_ZN40_INTERNAL_f506dfcc_4_k_cu_4fdc00c3_199244cute1_E


//--------------------- .text._ZN7cutlass13device_kernelINS_4gemm6kernel13GemmUniversalIN4cute5tupleIJiiiiEEENS1_10collective13CollectiveMmaINS1_37MainloopSm90TmaGmmaWarpSpecializedFP8ILi6ENS5_IJNS4_1CILi1EEESB_SB_EEENS1_35KernelTmaWarpSpecializedCooperativeEEENS5_IJNSA_ILi256EEENSA_ILi64EEESG_EEENS_12float_e4m3_tENS5_IJlSB_lEEESI_SJ_NS4_8TiledMMAINS4_8MMA_AtomIJNS4_4SM904GMMA30MMA_64x64x32_F32E4M3E4M3_SS_TNILNSN_7ScaleInE1ELSP_1EEEEEENS4_6LayoutINS5_IJNSA_ILi2EEESB_SB_EEENS5_IJSB_NSA_ILi0EEESV_EEEEENS5_IJNS4_10UnderscoreESY_SY_EEEEENS4_13SM90_TMA_LOADENS4_14ComposedLayoutINS4_7SwizzleILi2ELi4ELi3EEENS4_18smem_ptr_flag_bitsILi8EEENSS_INS5_IJNSA_ILi8EEESG_EEENS5_IJSG_SB_EEEEEEEvNS4_8identityES11_S1B_vS1C_EENS_8epilogue10collective6detail29Sm90TmaWarpSpecializedAdapterINS1F_15DefaultEpilogueISI_SJ_SJ_NS1E_6thread17LinearCombinationISI_Li1EffLNS1J_9ScaleType4KindE0ELNS_15FloatRoundStyleE2ESI_EENS1_15EpilogueDefaultEEEEEvvEEEEvNT_6ParamsE --------------------------
	.section	.text._ZN7cutlass13device_kernelINS_4gemm6kernel13GemmUniversalIN4cute5tupleIJiiiiEEENS1_10collective13CollectiveMmaINS1_37MainloopSm90TmaGmmaWarpSpecializedFP8ILi6ENS5_IJNS4_1CILi1EEESB_SB_EEENS1_35KernelTmaWarpSpecializedCooperativeEEENS5_IJNSA_ILi256EEENSA_ILi64EEESG_EEENS_12float_e4m3_tENS5_IJlSB_lEEESI_SJ_NS4_8TiledMMAINS4_8MMA_AtomIJNS4_4SM904GMMA30MMA_64x64x32_F32E4M3E4M3_SS_TNILNSN_7ScaleInE1ELSP_1EEEEEENS4_6LayoutINS5_IJNSA_ILi2EEESB_SB_EEENS5_IJSB_NSA_ILi0EEESV_EEEEENS5_IJNS4_10UnderscoreESY_SY_EEEEENS4_13SM90_TMA_LOADENS4_14ComposedLayoutINS4_7SwizzleILi2ELi4ELi3EEENS4_18smem_ptr_flag_bitsILi8EEENSS_INS5_IJNSA_ILi8EEESG_EEENS5_IJSG_SB_EEEEEEEvNS4_8identityES11_S1B_vS1C_EENS_8epilogue10collective6detail29Sm90TmaWarpSpecializedAdapterINS1F_15DefaultEpilogueISI_SJ_SJ_NS1E_6thread17LinearCombinationISI_Li1EffLNS1J_9ScaleType4KindE0ELNS_15FloatRoundStyleE2ESI_EENS1_15EpilogueDefaultEEEEEvvEEEEvNT_6ParamsE,"ax",@progbits
	.align	128
.text._ZN7cutlass13device_kernelINS_4gemm6kernel13GemmUniversalIN4cute5tupleIJiiiiEEENS1_10collective13CollectiveMmaINS1_37MainloopSm90TmaGmmaWarpSpecializedFP8ILi6ENS5_IJNS4_1CILi1EEESB_SB_EEENS1_35KernelTmaWarpSpecializedCooperativeEEENS5_IJNSA_ILi256EEENSA_ILi64EEESG_EEENS_12float_e4m3_tENS5_IJlSB_lEEESI_SJ_NS4_8TiledMMAINS4_8MMA_AtomIJNS4_4SM904GMMA30MMA_64x64x32_F32E4M3E4M3_SS_TNILNSN_7ScaleInE1ELSP_1EEEEEENS4_6LayoutINS5_IJNSA_ILi2EEESB_SB_EEENS5_IJSB_NSA_ILi0EEESV_EEEEENS5_IJNS4_10UnderscoreESY_SY_EEEEENS4_13SM90_TMA_LOADENS4_14ComposedLayoutINS4_7SwizzleILi2ELi4ELi3EEENS4_18smem_ptr_flag_bitsILi8EEENSS_INS5_IJNSA_ILi8EEESG_EEENS5_IJSG_SB_EEEEEEEvNS4_8identityES11_S1B_vS1C_EENS_8epilogue10collective6detail29Sm90TmaWarpSpecializedAdapterINS1F_15DefaultEpilogueISI_SJ_SJ_NS1E_6thread17LinearCombinationISI_Li1EffLNS1J_9ScaleType4KindE0ELNS_15FloatRoundStyleE2ESI_EENS1_15EpilogueDefaultEEEEEvvEEEEvNT_6ParamsE:
        .type           _ZN7cutlass13device_kernelINS_4gemm6kernel13GemmUniversalIN4cute5tupleIJiiiiEEENS1_10collective13CollectiveMmaINS1_37MainloopSm90TmaGmmaWarpSpecializedFP8ILi6ENS5_IJNS4_1CILi1EEESB_SB_EEENS1_35KernelTmaWarpSpecializedCooperativeEEENS5_IJNSA_ILi256EEENSA_ILi64EEESG_EEENS_12float_e4m3_tENS5_IJlSB_lEEESI_SJ_NS4_8TiledMMAINS4_8MMA_AtomIJNS4_4SM904GMMA30MMA_64x64x32_F32E4M3E4M3_SS_TNILNSN_7ScaleInE1ELSP_1EEEEEENS4_6LayoutINS5_IJNSA_ILi2EEESB_SB_EEENS5_IJSB_NSA_ILi0EEESV_EEEEENS5_IJNS4_10UnderscoreESY_SY_EEEEENS4_13SM90_TMA_LOADENS4_14ComposedLayoutINS4_7SwizzleILi2ELi4ELi3EEENS4_18smem_ptr_flag_bitsILi8EEENSS_INS5_IJNSA_ILi8EEESG_EEENS5_IJSG_SB_EEEEEEEvNS4_8identityES11_S1B_vS1C_EENS_8epilogue10collective6detail29Sm90TmaWarpSpecializedAdapterINS1F_15DefaultEpilogueISI_SJ_SJ_NS1E_6thread17LinearCombinationISI_Li1EffLNS1J_9ScaleType4KindE0ELNS_15FloatRoundStyleE2ESI_EENS1_15EpilogueDefaultEEEEEvvEEEEvNT_6ParamsE,@function
        .size           _ZN7cutlass13device_kernelINS_4gemm6kernel13GemmUniversalIN4cute5tupleIJiiiiEEENS1_10collective13CollectiveMmaINS1_37MainloopSm90TmaGmmaWarpSpecializedFP8ILi6ENS5_IJNS4_1CILi1EEESB_SB_EEENS1_35KernelTmaWarpSpecializedCooperativeEEENS5_IJNSA_ILi256EEENSA_ILi64EEESG_EEENS_12float_e4m3_tENS5_IJlSB_lEEESI_SJ_NS4_8TiledMMAINS4_8MMA_AtomIJNS4_4SM904GMMA30MMA_64x64x32_F32E4M3E4M3_SS_TNILNSN_7ScaleInE1ELSP_1EEEEEENS4_6LayoutINS5_IJNSA_ILi2EEESB_SB_EEENS5_IJSB_NSA_ILi0EEESV_EEEEENS5_IJNS4_10UnderscoreESY_SY_EEEEENS4_13SM90_TMA_LOADENS4_14ComposedLayoutINS4_7SwizzleILi2ELi4ELi3EEENS4_18smem_ptr_flag_bitsILi8EEENSS_INS5_IJNSA_ILi8EEESG_EEENS5_IJSG_SB_EEEEEEEvNS4_8identityES11_S1B_vS1C_EENS_8epilogue10collective6detail29Sm90TmaWarpSpecializedAdapterINS1F_15DefaultEpilogueISI_SJ_SJ_NS1E_6thread17LinearCombinationISI_Li1EffLNS1J_9ScaleType4KindE0ELNS_15FloatRoundStyleE2ESI_EENS1_15EpilogueDefaultEEEEEvvEEEEvNT_6ParamsE,(.L_x_205 - _ZN7cutlass13device_kernelINS_4gemm6kernel13GemmUniversalIN4cute5tupleIJiiiiEEENS1_10collective13CollectiveMmaINS1_37MainloopSm90TmaGmmaWarpSpecializedFP8ILi6ENS5_IJNS4_1CILi1EEESB_SB_EEENS1_35KernelTmaWarpSpecializedCooperativeEEENS5_IJNSA_ILi256EEENSA_ILi64EEESG_EEENS_12float_e4m3_tENS5_IJlSB_lEEESI_SJ_NS4_8TiledMMAINS4_8MMA_AtomIJNS4_4SM904GMMA30MMA_64x64x32_F32E4M3E4M3_SS_TNILNSN_7ScaleInE1ELSP_1EEEEEENS4_6LayoutINS5_IJNSA_ILi2EEESB_SB_EEENS5_IJSB_NSA_ILi0EEESV_EEEEENS5_IJNS4_10UnderscoreESY_SY_EEEEENS4_13SM90_TMA_LOADENS4_14ComposedLayoutINS4_7SwizzleILi2ELi4ELi3EEENS4_18smem_ptr_flag_bitsILi8EEENSS_INS5_IJNSA_ILi8EEESG_EEENS5_IJSG_SB_EEEEEEEvNS4_8identityES11_S1B_vS1C_EENS_8epilogue10collective6detail29Sm90TmaWarpSpecializedAdapterINS1F_15DefaultEpilogueISI_SJ_SJ_NS1E_6thread17LinearCombinationISI_Li1EffLNS1J_9ScaleType4KindE0ELNS_15FloatRoundStyleE2ESI_EENS1_15EpilogueDefaultEEEEEvvEEEEvNT_6ParamsE)
        .other          _ZN7cutlass13device_kernelINS_4gemm6kernel13GemmUniversalIN4cute5tupleIJiiiiEEENS1_10collective13CollectiveMmaINS1_37MainloopSm90TmaGmmaWarpSpecializedFP8ILi6ENS5_IJNS4_1CILi1EEESB_SB_EEENS1_35KernelTmaWarpSpecializedCooperativeEEENS5_IJNSA_ILi256EEENSA_ILi64EEESG_EEENS_12float_e4m3_tENS5_IJlSB_lEEESI_SJ_NS4_8TiledMMAINS4_8MMA_AtomIJNS4_4SM904GMMA30MMA_64x64x32_F32E4M3E4M3_SS_TNILNSN_7ScaleInE1ELSP_1EEEEEENS4_6LayoutINS5_IJNSA_ILi2EEESB_SB_EEENS5_IJSB_NSA_ILi0EEESV_EEEEENS5_IJNS4_10UnderscoreESY_SY_EEEEENS4_13SM90_TMA_LOADENS4_14ComposedLayoutINS4_7SwizzleILi2ELi4ELi3EEENS4_18smem_ptr_flag_bitsILi8EEENSS_INS5_IJNSA_ILi8EEESG_EEENS5_IJSG_SB_EEEEEEEvNS4_8identityES11_S1B_vS1C_EENS_8epilogue10collective6detail29Sm90TmaWarpSpecializedAdapterINS1F_15DefaultEpilogueISI_SJ_SJ_NS1E_6thread17LinearCombinationISI_Li1EffLNS1J_9ScaleType4KindE0ELNS_15FloatRoundStyleE2ESI_EENS1_15EpilogueDefaultEEEEEvvEEEEvNT_6ParamsE,@"STO_CUDA_ENTRY STV_DEFAULT"
_ZN7cutlass13device_kernelINS_4gemm6kernel13GemmUniversalIN4cute5tupleIJiiiiEEENS1_10collective13CollectiveMmaINS1_37MainloopSm90TmaGmmaWarpSpecializedFP8ILi6ENS5_IJNS4_1CILi1EEESB_SB_EEENS1_35KernelTmaWarpSpecializedCooperativeEEENS5_IJNSA_ILi256EEENSA_ILi64EEESG_EEENS_12float_e4m3_tENS5_IJlSB_lEEESI_SJ_NS4_8TiledMMAINS4_8MMA_AtomIJNS4_4SM904GMMA30MMA_64x64x32_F32E4M3E4M3_SS_TNILNSN_7ScaleInE1ELSP_1EEEEEENS4_6LayoutINS5_IJNSA_ILi2EEESB_SB_EEENS5_IJSB_NSA_ILi0EEESV_EEEEENS5_IJNS4_10UnderscoreESY_SY_EEEEENS4_13SM90_TMA_LOADENS4_14ComposedLayoutINS4_7SwizzleILi2ELi4ELi3EEENS4_18smem_ptr_flag_bitsILi8EEENSS_INS5_IJNSA_ILi8EEESG_EEENS5_IJSG_SB_EEEEEEEvNS4_8identityES11_S1B_vS1C_EENS_8epilogue10collective6detail29Sm90TmaWarpSpecializedAdapterINS1F_15DefaultEpilogueISI_SJ_SJ_NS1E_6thread17LinearCombinationISI_Li1EffLNS1J_9ScaleType4KindE0ELNS_15FloatRoundStyleE2ESI_EENS1_15EpilogueDefaultEEEEEvvEEEEvNT_6ParamsE:
[----:B------:R-:W-:Y:S01]  /*0000*/  LDC R1, c[0x0][0x28] ;  /* 0x00000a00ff017b82 */ /* 0x000fe20000000800 */
[----:B------:R-:W0:Y:S01]  /*0010*/  S2R R0, SR_TID.X ;  /* 0x0000000000007919 */ /* 0x000e220000002100 */
[----:B------:R-:W-:Y:S01]  /*0020*/  ELECT P0, URZ, PT ;  /* 0x00000000003f782f */ /* 0x000fe20003800000 */
[----:B------:R-:W-:Y:S01]  /*0030*/  BSSY B0, `(.L_x_0) ;  /* 0x000000f000007945 */ /* 0x000fe20003800000 */
[--C-:B0-----:R-:W-:Y:S02]  /*0040*/  SHF.R.U32.HI R2, RZ, 0x5, R0.reuse ;  /* 0x00000005ff027819 */ /* 0x101fe40000011600 */
[----:B------:R-:W-:-:S03]  /*0050*/  SHF.R.U32.HI R3, RZ, 0x7, R0 ;  /* 0x00000007ff037819 */ /* 0x000fc60000011600 */
[----:B------:R-:W0:Y:S04]  /*0060*/  SHFL.IDX PT, R5, R2, RZ, 0x1f ;  /* 0x00001fff02057589 */ /* 0x000e2800000e0000 */
[----:B------:R1:W2:Y:S01]  /*0070*/  SHFL.IDX PT, R6, R3, RZ, 0x1f ;  /* 0x00001fff03067589 */ /* 0x0002a200000e0000 */
[----:B0-----:R-:W-:-:S13]  /*0080*/  ISETP.NE.OR P0, PT, R5, RZ, !P0 ;  /* 0x000000ff0500720c */ /* 0x001fda0004705670 */
[----:B-12---:R-:W-:Y:S05]  /*0090*/  @P0 BRA `(.L_x_1) ;  /* 0x0000000000200947 */ /* 0x006fea0003800000 */
[----:B------:R-:W-:Y:S02]  /*00a0*/  ULDC.64 UR4, c[0x0][0x198] ;  /* 0x0000660000047ab9 */ /* 0x000fe40000000a00 */
[----:B------:R-:W-:Y:S02]  /*00b0*/  UIADD3 UR6, UP0, UR4, 0xf0, URZ ;  /* 0x000000f004067890 */ /* 0x000fe4000ff1e03f */
[----:B------:R-:W-:Y:S02]  /*00c0*/  UIADD3 UR4, UP1, UR4, 0x1f0, URZ ;  /* 0x000001f004047890 */ /* 0x000fe4000ff3e03f */
[----:B------:R-:W-:Y:S02]  /*00d0*/  UIADD3.X UR7, URZ, UR5, URZ, UP0, !UPT ;  /* 0x000000053f077290 */ /* 0x000fe400087fe43f */
[----:B------:R-:W-:-:S07]  /*00e0*/  UIADD3.X UR5, URZ, UR5, URZ, UP1, !UPT ;  /* 0x000000053f057290 */ /* 0x000fce0008ffe43f */
[----:B------:R0:W-:Y:S02]  /*00f0*/  UTMACCTL.PF [UR6] ;  /* 0x00000000060079b9 */ /* 0x0001e40008040000 */
[----:B------:R0:W-:Y:S02]  /*0100*/  UTMACCTL.PF [UR4] ;  /* 0x00000000040079b9 */ /* 0x0001e40008040000 */
[----:B0-----:R-:W-:Y:S01]  /*0110*/  NOP ;  /* 0x0000000000007918 */ /* 0x001fe20000000000 */
.L_x_1:
[----:B------:R-:W-:Y:S05]  /*0120*/  BSYNC B0 ;  /* 0x0000000000007941 */ /* 0x000fea0003800000 */
.L_x_0:
[----:B------:R-:W0:Y:S02]  /*0130*/  SHFL.IDX PT, R3, R2, RZ, 0x1f ;  /* 0x00001fff02037589 */ /* 0x000e2400000e0000 */
[----:B0-----:R-:W-:-:S13]  /*0140*/  ISETP.NE.AND P0, PT, R3, RZ, PT ;  /* 0x000000ff0300720c */ /* 0x001fda0003f05270 */
[----:B------:R-:W-:Y:S05]  /*0150*/  @P0 BRA `(.L_x_2) ;  /* 0x0000000000680947 */ /* 0x000fea0003800000 */
[----:B------:R-:W0:Y:S01]  /*0160*/  S2UR UR8, SR_CgaCtaId ;  /* 0x00000000000879c3 */ /* 0x000e220000008800 */
[----:B------:R-:W-:Y:S01]  /*0170*/  UMOV UR4, 0x400 ;  /* 0x0000040000047882 */ /* 0x000fe20000000000 */
[----:B------:R-:W-:Y:S01]  /*0180*/  UMOV UR5, 0x1 ;  /* 0x0000000100057882 */ /* 0x000fe20000000000 */
[----:B------:R-:W-:Y:S01]  /*0190*/  UMOV UR6, 0x100 ;  /* 0x0000010000067882 */ /* 0x000fe20000000000 */
[----:B------:R-:W-:Y:S01]  /*01a0*/  ELECT P0, URZ, PT ;  /* 0x00000000003f782f */ /* 0x000fe20003800000 */
[----:B------:R-:W-:-:S04]  /*01b0*/  UIADD3 UR6, -UR6, 0x100000, URZ ;  /* 0x0010000006067890 */ /* 0x000fc8000fffe13f */
[----:B------:R-:W-:Y:S02]  /*01c0*/  USHF.L.U32 UR7, UR6, 0xb, URZ ;  /* 0x0000000b06077899 */ /* 0x000fe4000800063f */
[----:B------:R-:W-:Y:S02]  /*01d0*/  USHF.L.U32 UR6, UR6, 0x1, URZ ;  /* 0x0000000106067899 */ /* 0x000fe4000800063f */
[----:B0-----:R-:W-:Y:S02]  /*01e0*/  ULEA UR8, UR8, UR4, 0x18 ;  /* 0x0000000408087291 */ /* 0x001fe4000f8ec03f */
[----:B------:R-:W-:-:S04]  /*01f0*/  UIADD3 UR4, -UR5, 0x100000, URZ ;  /* 0x0010000005047890 */ /* 0x000fc8000fffe13f */
[----:B------:R-:W-:Y:S02]  /*0200*/  USHF.L.U32 UR5, UR4, 0xb, URZ ;  /* 0x0000000b04057899 */ /* 0x000fe4000800063f */
[----:B------:R-:W-:Y:S01]  /*0210*/  USHF.L.U32 UR4, UR4, 0x1, URZ ;  /* 0x0000000104047899 */ /* 0x000fe2000800063f */
[----:B------:R-:W0:Y:S11]  /*0220*/  FENCE.VIEW.ASYNC.S ;  /* 0x00000000000073c6 */ /* 0x000e360000000000 */
[----:B0-----:R0:W1:Y:S01]  /*0230*/  SYNCS.EXCH.64 URZ, [UR8], UR4 ;  /* 0x00000004083f75b2 */ /* 0x0010620008000100 */
[----:B------:R0:W2:Y:S01]  /*0240*/  SYNCS.EXCH.64 URZ, [UR8+0x30], UR6 ;  /* 0x00003006083f75b2 */ /* 0x0000a20008000100 */
[----:B------:R0:W3:Y:S01]  /*0250*/  SYNCS.EXCH.64 URZ, [UR8+0x8], UR4 ;  /* 0x00000804083f75b2 */ /* 0x0000e20008000100 */
[----:B------:R0:W4:Y:S01]  /*0260*/  SYNCS.EXCH.64 URZ, [UR8+0x38], UR6 ;  /* 0x00003806083f75b2 */ /* 0x0001220008000100 */
[----:B------:R0:W0:Y:S01]  /*0270*/  SYNCS.EXCH.64 URZ, [UR8+0x10], UR4 ;  /* 0x00001004083f75b2 */ /* 0x0000220008000100 */
[----:B------:R0:W0:Y:S01]  /*0280*/  SYNCS.EXCH.64 URZ, [UR8+0x40], UR6 ;  /* 0x00004006083f75b2 */ /* 0x0000220008000100 */
[----:B------:R0:W0:Y:S01]  /*0290*/  SYNCS.EXCH.64 URZ, [UR8+0x18], UR4 ;  /* 0x00001804083f75b2 */ /* 0x0000220008000100 */
[----:B------:R0:W0:Y:S01]  /*02a0*/  SYNCS.EXCH.64 URZ, [UR8+0x48], UR6 ;  /* 0x00004806083f75b2 */ /* 0x0000220008000100 */
[----:B------:R0:W0:Y:S01]  /*02b0*/  SYNCS.EXCH.64 URZ, [UR8+0x20], UR4 ;  /* 0x00002004083f75b2 */ /* 0x0000220008000100 */
[----:B------:R0:W0:Y:S01]  /*02c0*/  SYNCS.EXCH.64 URZ, [UR8+0x50], UR6 ;  /* 0x00005006083f75b2 */ /* 0x0000220008000100 */
[----:B------:R0:W0:Y:S01]  /*02d0*/  SYNCS.EXCH.64 URZ, [UR8+0x28], UR4 ;  /* 0x00002804083f75b2 */ /* 0x0000220008000100 */
[----:B------:R0:W0:Y:S01]  /*02e0*/  SYNCS.EXCH.64 URZ, [UR8+0x58], UR6 ;  /* 0x00005806083f75b2 */ /* 0x0000220008000100 */
[----:B------:R-:W-:Y:S01]  /*02f0*/  NOP ;  /* 0x0000000000007918 */ /* 0x000fe20000000000 */
.L_x_2:
[----:B------:R-:W5:Y:S01]  /*0300*/  SHFL.IDX PT, R2, R2, RZ, 0x1f ;  /* 0x00001fff02027589 */ /* 0x000f6200000e0000 */
[----:B------:R-:W1:Y:S01]  /*0310*/  LDC R3, c[0x0][0x65c] ;  /* 0x00019700ff037b82 */ /* 0x000e620000000800 */
[----:B------:R-:W-:Y:S02]  /*0320*/  ELECT P0, URZ, PT ;  /* 0x00000000003f782f */ /* 0x000fe40003800000 */
[----:B------:R-:W-:Y:S01]  /*0330*/  SHF.R.S32.HI R4, RZ, 0x1f, R5 ;  /* 0x0000001fff047819 */ /* 0x000fe20000011405 */
[----:B------:R-:W2:Y:S01]  /*0340*/  S2R R10, SR_CTAID.Y ;  /* 0x00000000000a7919 */ /* 0x000ea20000002600 */
[----:B0-----:R-:W-:Y:S01]  /*0350*/  UMOV UR4, 0x20 ;  /* 0x0000002000047882 */ /* 0x001fe20000000000 */
[C---:B------:R-:W-:Y:S01]  /*0360*/  ISETP.NE.AND P2, PT, R6.reuse, RZ, PT ;  /* 0x000000ff0600720c */ /* 0x040fe20003f45270 */
[----:B------:R-:W-:Y:S01]  /*0370*/  VIADD R11, R6, 0xffffffff ;  /* 0xffffffff060b7836 */ /* 0x000fe20000000000 */
[----:B------:R-:W0:Y:S01]  /*0380*/  S2R R8, SR_CTAID.X ;  /* 0x0000000000087919 */ /* 0x000e220000002500 */
[----:B------:R-:W-:Y:S01]  /*0390*/  LEA.HI R4, R4, R5, RZ, 0x2 ;  /* 0x0000000504047211 */ /* 0x000fe200078f10ff */
[----:B------:R-:W-:Y:S01]  /*03a0*/  NOP ;  /* 0x0000000000007918 */ /* 0x000fe20000000000 */
[----:B------:R-:W-:Y:S01]  /*03b0*/  NOP ;  /* 0x0000000000007918 */ /* 0x000fe20000000000 */
[----:B------:R-:W-:-:S02]  /*03c0*/  ISETP.GE.U32.AND P1, PT, R11, 0x2, PT ;  /* 0x000000020b00780c */ /* 0x000fc40003f26070 */
[----:B------:R-:W-:-:S05]  /*03d0*/  LOP3.LUT R4, R4, 0xfffffffc, RZ, 0xc0, !PT ;  /* 0xfffffffc04047812 */ /* 0x000fca00078ec0ff */
[----:B------:R-:W-:Y:S01]  /*03e0*/  IMAD.IADD R5, R5, 0x1, -R4 ;  /* 0x0000000105057824 */ /* 0x000fe200078e0a04 */
[----:B-----5:R-:W-:Y:S02]  /*03f0*/  ISETP.NE.OR P0, PT, R2, RZ, !P0 ;  /* 0x000000ff0200720c */ /* 0x020fe40004705670 */
[----:B-1----:R-:W-:-:S11]  /*0400*/  ISETP.NE.AND P3, PT, R3, 0x1, PT ;  /* 0x000000010300780c */ /* 0x002fd60003f65270 */
[----:B------:R-:W-:Y:S01]  /*0410*/  VOTEU.ALL UP0, P0 ;  /* 0x00000000003f7886 */ /* 0x000fe20000000000 */
[----:B------:R-:W-:Y:S01]  /*0420*/  VOTEU.ALL UP1, P0 ;  /* 0x00000000003f7886 */ /* 0x000fe20000020000 */
[----:B------:R-:W0:Y:S01]  /*0430*/  @P3 LDC R9, c[0x0][0x10] ;  /* 0x00000400ff093b82 */ /* 0x000e220000000800 */
[----:B--2---:R-:W-:Y:S02]  /*0440*/  @P3 IMAD.MOV.U32 R2, RZ, RZ, R10 ;  /* 0x000000ffff023224 */ /* 0x004fe400078e000a */
[----:B------:R-:W-:Y:S01]  /*0450*/  @!UP0 UMOV UR6, 0x400 ;  /* 0x0000040000068882 */ /* 0x000fe20000000000 */
[----:B------:R-:W-:-:S04]  /*0460*/  @!UP0 UIADD3 UR4, -UR4, 0x100000, URZ ;  /* 0x0010000004048890 */ /* 0x000fc8000fffe13f */
[----:B------:R-:W-:Y:S02]  /*0470*/  @!UP0 USHF.L.U32 UR5, UR4, 0xb, URZ ;  /* 0x0000000b04058899 */ /* 0x000fe4000800063f */
[----:B------:R-:W-:Y:S01]  /*0480*/  @!UP0 USHF.L.U32 UR4, UR4, 0x1, URZ ;  /* 0x0000000104048899 */ /* 0x000fe2000800063f */
[----:B------:R-:W-:Y:S02]  /*0490*/  @P3 IMAD.MOV.U32 R3, RZ, RZ, RZ ;  /* 0x000000ffff033224 */ /* 0x000fe400078e00ff */
[----:B------:R-:W-:Y:S01]  /*04a0*/  @P3 IMAD.MOV.U32 R13, RZ, RZ, RZ ;  /* 0x000000ffff0d3224 */ /* 0x000fe200078e00ff */
[----:B------:R-:W1:Y:S08]  /*04b0*/  @!UP0 S2UR UR7, SR_CgaCtaId ;  /* 0x00000000000789c3 */ /* 0x000e700000008800 */
[----:B------:R-:W2:Y:S01]  /*04c0*/  @!P3 LDC R7, c[0x0][0xc] ;  /* 0x00000300ff07bb82 */ /* 0x000ea20000000800 */
[----:B0-----:R-:W-:-:S04]  /*04d0*/  @P3 IMAD.WIDE.U32 R2, R8, R9, R2 ;  /* 0x0000000908023225 */ /* 0x001fc800078e0002 */
[----:B------:R-:W-:Y:S02]  /*04e0*/  IMAD.MOV.U32 R9, RZ, RZ, RZ ;  /* 0x000000ffff097224 */ /* 0x000fe400078e00ff */
[----:B------:R-:W-:Y:S01]  /*04f0*/  @P3 IMAD.IADD R3, R3, 0x1, R13 ;  /* 0x0000000103033824 */ /* 0x000fe200078e020d */
[----:B-1----:R-:W-:Y:S01]  /*0500*/  @!UP0 ULEA UR6, UR7, UR6, 0x18 ;  /* 0x0000000607068291 */ /* 0x002fe2000f8ec03f */
[----:B------:R-:W-:Y:S01]  /*0510*/  VOTEU.ALL UP0, P0 ;  /* 0x00000000003f7886 */ /* 0x000fe20000000000 */
[----:B------:R-:W-:-:S04]  /*0520*/  ISETP.NE.AND P0, PT, R5, 0x3, PT ;  /* 0x000000030500780c */ /* 0x000fc80003f05270 */
[----:B------:R-:W-:-:S04]  /*0530*/  ISETP.EQ.OR P0, PT, R5, RZ, !P0 ;  /* 0x000000ff0500720c */ /* 0x000fc80004702670 */
[----:B------:R-:W-:Y:S01]  /*0540*/  ISETP.EQ.AND P0, PT, R6, RZ, P0 ;  /* 0x000000ff0600720c */ /* 0x000fe20000702270 */
[----:B------:R-:W0:Y:S02]  /*0550*/  FENCE.VIEW.ASYNC.S ;  /* 0x00000000000073c6 */ /* 0x000e240000000000 */
[----:B0-----:R0:W3:Y:S01]  /*0560*/  @!UP0 SYNCS.EXCH.64 URZ, [UR6+0x70], UR4 ;  /* 0x00007004063f85b2 */ /* 0x0010e20008000100 */
[----:B--2---:R-:W-:Y:S01]  /*0570*/  @!P3 IMAD.WIDE.U32 R6, R7, R10, R8 ;  /* 0x0000000a0706b225 */ /* 0x004fe200078e0008 */
[----:B------:R-:W-:-:S03]  /*0580*/  SEL R4, RZ, 0x1, !P0 ;  /* 0x00000001ff047807 */ /* 0x000fc60004000000 */
[----:B------:R-:W-:Y:S02]  /*0590*/  @!P3 IMAD.MOV.U32 R2, RZ, RZ, R6 ;  /* 0x000000ffff02b224 */ /* 0x000fe400078e0006 */
[----:B------:R-:W-:Y:S01]  /*05a0*/  @!P3 IMAD.MOV.U32 R3, RZ, RZ, R7 ;  /* 0x000000ffff03b224 */ /* 0x000fe200078e0007 */
[----:B------:R-:W-:Y:S01]  /*05b0*/  SEL R4, R4, 0x2, P1 ;  /* 0x0000000204047807 */ /* 0x000fe20000800000 */
[----:B------:R0:W3:Y:S01]  /*05c0*/  @!UP1 SYNCS.EXCH.64 URZ, [UR6+0x78], UR4 ;  /* 0x00007804063f95b2 */ /* 0x0000e20008000100 */
[----:B------:R-:W-:Y:S01]  /*05d0*/  NOP ;  /* 0x0000000000007918 */ /* 0x000fe20000000000 */
[----:B---34-:R-:W-:Y:S06]  /*05e0*/  BAR.SYNC.DEFER_BLOCKING 0x0 ;  /* 0x0000000000007b1d */ /* 0x018fec0000010000 */
[----:B------:R-:W-:Y:S05]  /*05f0*/  @!P2 BRA `(.L_x_3) ;  /* 0x00000078000ca947 */ /* 0x000fea0003800000 */
[----:B------:R-:W-:-:S13]  /*0600*/  ISETP.GT.U32.AND P0, PT, R11, 0x1, PT ;  /* 0x000000010b00780c */ /* 0x000fda0003f04070 */
[----:B0-----:R-:W-:Y:S05]  /*0610*/  @P0 EXIT ;  /* 0x000000000000094d */ /* 0x001fea0003800000 */
[----:B------:R-:W-:Y:S01]  /*0620*/  ULDC.64 UR4, c[0x0][0x650] ;  /* 0x0001940000047ab9 */ /* 0x000fe20000000a00 */
[----:B------:R-:W-:Y:S01]  /*0630*/  PRMT R12, RZ, 0x7610, R12 ;  /* 0x00007610ff0c7816 */ /* 0x000fe2000000000c */
[----:B------:R-:W-:Y:S01]  /*0640*/  IMAD.MOV.U32 R6, RZ, RZ, -0x1 ;  /* 0xffffffffff067424 */ /* 0x000fe200078e00ff */
[----:B------:R-:W-:Y:S01]  /*0650*/  ISETP.GE.U32.AND P0, PT, R2, UR4, PT ;  /* 0x0000000402007c0c */ /* 0x000fe2000bf06070 */
[----:B------:R-:W-:Y:S02]  /*0660*/  IMAD.MOV.U32 R7, RZ, RZ, -0x1 ;  /* 0xffffffffff077424 */ /* 0x000fe400078e00ff */
[----:B------:R-:W-:Y:S01]  /*0670*/  IMAD.MOV.U32 R5, RZ, RZ, -0x1 ;  /* 0xffffffffff057424 */ /* 0x000fe200078e00ff */
[----:B------:R-:W-:-:S13]  /*0680*/  ISETP.GE.U32.AND.EX P0, PT, R3, UR5, PT, P0 ;  /* 0x0000000503007c0c */ /* 0x000fda000bf06100 */
[----:B------:R-:W-:Y:S05]  /*0690*/  @P0 BRA `(.L_x_4) ;  /* 0x00000004005c0947 */ /* 0x000fea0003800000 */
[----:B------:R-:W0:Y:S01]  /*06a0*/  LDC.64 R16, c[0x0][0x628] ;  /* 0x00018a00ff107b82 */ /* 0x000e220000000a00 */
[----:B------:R-:W-:Y:S02]  /*06b0*/  IMAD.MOV.U32 R6, RZ, RZ, R2 ;  /* 0x000000ffff067224 */ /* 0x000fe400078e0002 */
[----:B------:R-:W-:-:S05]  /*06c0*/  IMAD.MOV.U32 R7, RZ, RZ, R3 ;  /* 0x000000ffff077224 */ /* 0x000fca00078e0003 */
[----:B------:R-:W1:Y:S08]  /*06d0*/  LDC R18, c[0x0][0x630] ;  /* 0x00018c00ff127b82 */ /* 0x000e700000000800 */
[----:B------:R-:W2:Y:S01]  /*06e0*/  LDC.64 R20, c[0x0][0x620] ;  /* 0x00018800ff147b82 */ /* 0x000ea20000000a00 */
[----:B0-----:R-:W-:-:S04]  /*06f0*/  ISETP.NE.U32.AND P0, PT, R16, RZ, PT ;  /* 0x000000ff1000720c */ /* 0x001fc80003f05070 */
[----:B------:R-:W-:-:S13]  /*0700*/  ISETP.NE.AND.EX P0, PT, R17, RZ, PT, P0 ;  /* 0x000000ff1100720c */ /* 0x000fda0003f05300 */
[----:B-12---:R-:W-:Y:S05]  /*0710*/  @!P0 BRA `(.L_x_5) ;  /* 0x0000000000288947 */ /* 0x006fea0003800000 */
[----:B------:R-:W0:Y:S02]  /*0720*/  LDC R5, c[0x0][0x634] ;  /* 0x00018d00ff057b82 */ /* 0x000e240000000800 */
[----:B0-----:R-:W-:-:S05]  /*0730*/  IADD3 R5, P0, R2, R5, RZ ;  /* 0x0000000502057210 */ /* 0x001fca0007f1e0ff */
[----:B------:R-:W-:-:S04]  /*0740*/  IMAD.X R11, RZ, RZ, R3, P0 ;  /* 0x000000ffff0b7224 */ /* 0x000fc800000e0603 */
[----:B------:R-:W-:-:S04]  /*0750*/  IMAD.WIDE.U32 R6, R11, R16, RZ ;  /* 0x000000100b067225 */ /* 0x000fc800078e00ff */
[----:B------:R-:W-:-:S04]  /*0760*/  IMAD.WIDE.U32 R12, P0, R5, R17, R6 ;  /* 0x00000011050c7225 */ /* 0x000fc80007800006 */
[----:B------:R-:W-:-:S04]  /*0770*/  IMAD.WIDE.U32 R6, R5, R16, RZ ;  /* 0x0000001005067225 */ /* 0x000fc800078e00ff */
[----:B------:R-:W-:Y:S01]  /*0780*/  IMAD.X R15, RZ, RZ, RZ, P0 ;  /* 0x000000ffff0f7224 */ /* 0x000fe200000e06ff */
[----:B------:R-:W-:Y:S01]  /*0790*/  IADD3 RZ, P0, R7, R12, RZ ;  /* 0x0000000c07ff7210 */ /* 0x000fe20007f1e0ff */
[----:B------:R-:W-:-:S04]  /*07a0*/  IMAD.MOV.U32 R14, RZ, RZ, R13 ;  /* 0x000000ffff0e7224 */ /* 0x000fc800078e000d */
[----:B------:R-:W-:-:S08]  /*07b0*/  IMAD.WIDE.U32.X R6, R11, R17, R14, P0 ;  /* 0x000000110b067225 */ /* 0x000fd000000e040e */
.L_x_5:
[--C-:B------:R-:W-:Y:S01]  /*07c0*/  SHF.R.U64 R26, R6, R18, R7.reuse ;  /* 0x00000012061a7219 */ /* 0x100fe20000001207 */
[----:B------:R-:W0:Y:S01]  /*07d0*/  LDC.64 R22, c[0x0][0x640] ;  /* 0x00019000ff167b82 */ /* 0x000e220000000a00 */
[----:B------:R-:W-:Y:S01]  /*07e0*/  I2FP.F32.U32 R5, R8 ;  /* 0x0000000800057245 */ /* 0x000fe20000201000 */
[----:B------:R-:W-:Y:S01]  /*07f0*/  ULDC UR4, c[0x0][0x150] ;  /* 0x0000540000047ab9 */ /* 0x000fe20000000800 */
[----:B------:R-:W-:Y:S02]  /*0800*/  SHF.R.U32.HI R6, RZ, R18, R7 ;  /* 0x00000012ff067219 */ /* 0x000fe40000011607 */
[----:B------:R-:W-:Y:S01]  /*0810*/  IADD3 R11, P0, RZ, -R26, RZ ;  /* 0x8000001aff0b7210 */ /* 0x000fe20007f1e0ff */
[----:B------:R-:W-:Y:S01]  /*0820*/  FMUL R5, R5, UR4 ;  /* 0x0000000405057c20 */ /* 0x000fe20008400000 */
[----:B------:R-:W-:Y:S01]  /*0830*/  ULDC UR4, c[0x0][0x154] ;  /* 0x0000550000047ab9 */ /* 0x000fe20000000800 */
[----:B------:R-:W1:Y:S02]  /*0840*/  LDC R14, c[0x0][0x618] ;  /* 0x00018600ff0e7b82 */ /* 0x000e640000000800 */
[----:B------:R-:W-:-:S02]  /*0850*/  IMAD.X R13, RZ, RZ, ~R6, P0 ;  /* 0x000000ffff0d7224 */ /* 0x000fc400000e0e06 */
[----:B------:R-:W2:Y:S01]  /*0860*/  F2I.U32.TRUNC.NTZ R5, R5 ;  /* 0x0000000500057305 */ /* 0x000ea2000020f000 */
[----:B------:R-:W-:-:S03]  /*0870*/  IMAD.WIDE.U32 R6, R11, R20, R2 ;  /* 0x000000140b067225 */ /* 0x000fc600078e0002 */
[----:B------:R-:W3:Y:S01]  /*0880*/  LDC R9, c[0x0][0x144] ;  /* 0x00005100ff097b82 */ /* 0x000ee20000000800 */
[----:B------:R-:W-:-:S04]  /*0890*/  IMAD R12, R13, R20, RZ ;  /* 0x000000140d0c7224 */ /* 0x000fc800078e02ff */
[----:B------:R-:W-:Y:S02]  /*08a0*/  IMAD R11, R11, R21, R12 ;  /* 0x000000150b0b7224 */ /* 0x000fe400078e020c */
[----:B------:R-:W-:Y:S01]  /*08b0*/  IMAD.MOV.U32 R12, RZ, RZ, 0x1 ;  /* 0x00000001ff0c7424 */ /* 0x000fe200078e00ff */
[----:B------:R-:W4:Y:S01]  /*08c0*/  LDC R18, c[0x0][0x608] ;  /* 0x00018200ff127b82 */ /* 0x000f220000000800 */
[----:B------:R-:W-:Y:S01]  /*08d0*/  IMAD.IADD R11, R7, 0x1, R11 ;  /* 0x00000001070b7824 */ /* 0x000fe200078e020b */
[----:B0-----:R-:W-:Y:S01]  /*08e0*/  ISETP.NE.U32.AND P0, PT, R22, RZ, PT ;  /* 0x000000ff1600720c */ /* 0x001fe20003f05070 */
[----:B--2---:R-:W-:-:S03]  /*08f0*/  IMAD.MOV R7, RZ, RZ, -R5 ;  /* 0x000000ffff077224 */ /* 0x004fc600078e0a05 */
[----:B------:R-:W-:Y:S02]  /*0900*/  ISETP.NE.AND.EX P0, PT, R23, RZ, PT, P0 ;  /* 0x000000ff1700720c */ /* 0x000fe40003f05300 */
[----:B------:R-:W0:Y:S01]  /*0910*/  LDC R13, c[0x0][0x658] ;  /* 0x00019600ff0d7b82 */ /* 0x000e220000000800 */
[--C-:B-1----:R-:W-:Y:S02]  /*0920*/  SHF.R.U64 R16, R6, R14, R11.reuse ;  /* 0x0000000e06107219 */ /* 0x102fe4000000120b */
[----:B------:R-:W-:Y:S02]  /*0930*/  I2FP.F32.U32 R6, R10 ;  /* 0x0000000a00067245 */ /* 0x000fe40000201000 */
[----:B------:R-:W-:-:S03]  /*0940*/  SHF.R.U32.HI R11, RZ, R14, R11 ;  /* 0x0000000eff0b7219 */ /* 0x000fc6000001160b */
[----:B------:R-:W1:Y:S01]  /*0950*/  LDC R17, c[0x0][0x148] ;  /* 0x00005200ff117b82 */ /* 0x000e620000000800 */
[----:B---3--:R-:W-:Y:S02]  /*0960*/  IMAD R5, R9, R7, R8 ;  /* 0x0000000709057224 */ /* 0x008fe400078e0208 */
[----:B------:R-:W-:Y:S01]  /*0970*/  FMUL R7, R6, UR4 ;  /* 0x0000000406077c20 */ /* 0x000fe20008400000 */
[----:B------:R-:W-:-:S03]  /*0980*/  IMAD.MOV.U32 R6, RZ, RZ, -0x1 ;  /* 0xffffffffff067424 */ /* 0x000fc600078e00ff */
[----:B------:R2:W3:Y:S01]  /*0990*/  F2I.U32.TRUNC.NTZ R15, R7 ;  /* 0x00000007000f7305 */ /* 0x0004e2000020f000 */
[----:B------:R-:W1:Y:S01]  /*09a0*/  LDC R21, c[0x0][0x600] ;  /* 0x00018000ff157b82 */ /* 0x000e620000000800 */
[-CC-:B----4-:R-:W-:Y:S02]  /*09b0*/  SHF.R.U64 R27, R16, R18.reuse, R11.reuse ;  /* 0x00000012101b7219 */ /* 0x190fe4000000120b */
[----:B------:R-:W-:-:S05]  /*09c0*/  SHF.R.U32.HI R8, RZ, R18, R11 ;  /* 0x00000012ff087219 */ /* 0x000fca000001160b */
[----:B------:R-:W4:Y:S01]  /*09d0*/  LDC R20, c[0x0][0x648] ;  /* 0x00019200ff147b82 */ /* 0x000f220000000800 */
[-CC-:B0-----:R-:W-:Y:S02]  /*09e0*/  SHF.R.U64 R18, R27, R13.reuse, R8.reuse ;  /* 0x0000000d1b127219 */ /* 0x181fe40000001208 */
[-C--:B------:R-:W-:Y:S02]  /*09f0*/  SHF.L.U32 R6, R6, R13.reuse, RZ ;  /* 0x0000000d06067219 */ /* 0x080fe400000006ff */
[-C--:B------:R-:W-:Y:S02]  /*0a00*/  SHF.R.U32.HI R8, RZ, R13.reuse, R8 ;  /* 0x0000000dff087219 */ /* 0x080fe40000011608 */
[----:B------:R-:W-:Y:S01]  /*0a10*/  LOP3.LUT R14, RZ, R6, RZ, 0x33, !PT ;  /* 0x00000006ff0e7212 */ /* 0x000fe200078e33ff */
[----:B------:R-:W0:Y:S01]  /*0a20*/  LDC R25, c[0x0][0x638] ;  /* 0x00018e00ff197b82 */ /* 0x000e220000000800 */
[----:B------:R-:W-:Y:S01]  /*0a30*/  SHF.L.U32 R11, R12, R13, RZ ;  /* 0x0000000d0c0b7219 */ /* 0x000fe200000006ff */
[----:B------:R-:W-:-:S02]  /*0a40*/  IMAD.MOV.U32 R6, RZ, RZ, R18 ;  /* 0x000000ffff067224 */ /* 0x000fc400078e0012 */
[----:B--2---:R-:W-:-:S04]  /*0a50*/  IMAD.MOV.U32 R7, RZ, RZ, R8 ;  /* 0x000000ffff077224 */ /* 0x004fc800078e0008 */
[----:B------:R-:W2:Y:S01]  /*0a60*/  LDC R24, c[0x0][0x610] ;  /* 0x00018400ff187b82 */ /* 0x000ea20000000800 */
[----:B---3--:R-:W-:Y:S05]  /*0a70*/  @!P0 BRA `(.L_x_6) ;  /* 0x0000000000288947 */ /* 0x008fea0003800000 */
[----:B------:R-:W3:Y:S02]  /*0a80*/  LDC R13, c[0x0][0x64c] ;  /* 0x00019300ff0d7b82 */ /* 0x000ee40000000800 */
[----:B---3--:R-:W-:-:S05]  /*0a90*/  IADD3 R13, P0, R18, R13, RZ ;  /* 0x0000000d120d7210 */ /* 0x008fca0007f1e0ff */
        /* <DEDUP_REMOVED lines=8> */
.L_x_6:
[----:B----4-:R-:W-:Y:S01]  /*0b20*/  SHF.R.U64 R6, R6, R20, R7 ;  /* 0x0000001406067219 */ /* 0x010fe20000001207 */
[----:B-1----:R-:W-:Y:S01]  /*0b30*/  VIADD R7, R21, 0xffffffff ;  /* 0xffffffff15077836 */ /* 0x002fe20000000000 */
[----:B------:R-:W-:Y:S01]  /*0b40*/  LOP3.LUT R14, R27, R14, RZ, 0xc0, !PT ;  /* 0x0000000e1b0e7212 */ /* 0x000fe200078ec0ff */
[----:B------:R-:W-:Y:S02]  /*0b50*/  IMAD.MOV R15, RZ, RZ, -R15 ;  /* 0x000000ffff0f7224 */ /* 0x000fe400078e0a0f */
[----:B------:R-:W-:Y:S01]  /*0b60*/  IMAD.MOV R8, RZ, RZ, -R6 ;  /* 0x000000ffff087224 */ /* 0x000fe200078e0a06 */
[----:B------:R-:W-:Y:S01]  /*0b70*/  LOP3.LUT R7, R16, R7, RZ, 0xc0, !PT ;  /* 0x0000000710077212 */ /* 0x000fe200078ec0ff */
[----:B------:R-:W-:Y:S02]  /*0b80*/  IMAD R14, R11, R6, R14 ;  /* 0x000000060b0e7224 */ /* 0x000fe400078e020e */
[----:B------:R-:W-:Y:S02]  /*0b90*/  @P3 IMAD R5, R17, R15, R10 ;  /* 0x0000000f11053224 */ /* 0x000fe400078e020a */
[----:B0-----:R-:W-:-:S02]  /*0ba0*/  IMAD R6, R8, R25, R18 ;  /* 0x0000001908067224 */ /* 0x001fc400078e0212 */
[----:B--2---:R-:W-:Y:S02]  /*0bb0*/  IMAD R5, R14, R24, R5 ;  /* 0x000000180e057224 */ /* 0x004fe400078e0205 */
[----:B------:R-:W-:Y:S02]  /*0bc0*/  IMAD R6, R6, R21, R7 ;  /* 0x0000001506067224 */ /* 0x000fe400078e0207 */
[----:B------:R-:W-:-:S03]  /*0bd0*/  IMAD.MOV.U32 R12, RZ, RZ, 0x1 ;  /* 0x00000001ff0c7424 */ /* 0x000fc600078e00ff */
[----:B------:R-:W-:Y:S02]  /*0be0*/  SEL R7, R6, R5, !P3 ;  /* 0x0000000506077207 */ /* 0x000fe40005800000 */
[----:B------:R-:W-:Y:S01]  /*0bf0*/  SEL R6, R5, R6, !P3 ;  /* 0x0000000605067207 */ /* 0x000fe20005800000 */
[----:B------:R-:W-:-:S07]  /*0c00*/  IMAD.MOV.U32 R5, RZ, RZ, R26 ;  /* 0x000000ffff057224 */ /* 0x000fce00078e001a */
.L_x_4:
[----:B------:R-:W-:-:S08]  /*0c10*/  NOP ;  /* 0x0000000000007918 */ /* 0x000fd00000000000 */
[----:B------:R-:W0:Y:S02]  /*0c20*/  USETMAXREG.TRY_ALLOC.CTAPOOL UP0, 0xe8 ;  /* 0x000000e8000079c8 */ /* 0x000e240008000600 */
[----:B0-----:R-:W-:-:S13]  /*0c30*/  PLOP3.LUT P0, PT, PT, PT, UP0, 0x80, 0x0 ;  /* 0x000000000000781c */ /* 0x001fda0003f0f008 */
[----:B------:R-:W-:Y:S05]  /*0c40*/  @!P0 BRA `(.L_x_4) ;  /* 0xfffffffc00f08947 */ /* 0x000fea000383ffff */
[----:B------:R-:W-:Y:S01]  /*0c50*/  ULDC.64 UR4, c[0x0][0x598] ;  /* 0x0001660000047ab9 */ /* 0x000fe20000000a00 */
[----:B------:R-:W-:Y:S01]  /*0c60*/  ULDC.64 UR16, c[0x0][0x208] ;  /* 0x0000820000107ab9 */ /* 0x000fe20000000a00 */
[----:B------:R-:W-:-:S04]  /*0c70*/  ISETP.NE.U32.AND P0, PT, RZ, UR4, PT ;  /* 0x00000004ff007c0c */ /* 0x000fc8000bf05070 */
[----:B------:R-:W-:-:S13]  /*0c80*/  ISETP.NE.AND.EX P0, PT, RZ, UR5, PT, P0 ;  /* 0x00000005ff007c0c */ /* 0x000fda000bf05300 */
[----:B------:R-:W-:Y:S05]  /*0c90*/  @!P0 BRA `(.L_x_7) ;  /* 0x00000000001c8947 */ /* 0x000fea0003800000 */
[----:B------:R-:W0:Y:S02]  /*0ca0*/  LDC.64 R8, c[0x0][0x598] ;  /* 0x00016600ff087b82 */ /* 0x000e240000000a00 */
[----:B0-----:R-:W2:Y:S02]  /*0cb0*/  LDG.E.64 R8, desc[UR16][R8.64] ;  /* 0x0000001008087981 */ /* 0x001ea4000c1e1b00 */
[----:B--2---:R-:W-:-:S04]  /*0cc0*/  ISETP.NE.U32.AND P0, PT, R8, RZ, PT ;  /* 0x000000ff0800720c */ /* 0x004fc80003f05070 */
[----:B------:R-:W-:-:S13]  /*0cd0*/  ISETP.NE.AND.EX P0, PT, R9, RZ, PT, P0 ;  /* 0x000000ff0900720c */ /* 0x000fda0003f05300 */
[----:B------:R-:W-:Y:S05]  /*0ce0*/  @!P0 BRA `(.L_x_7) ;  /* 0x0000000000088947 */ /* 0x000fea0003800000 */
[----:B------:R0:W5:Y:S01]  /*0cf0*/  LD.E R8, desc[UR16][R8.64] ;  /* 0x0000001008087980 */ /* 0x000162000c101900 */
[----:B------:R-:W-:Y:S05]  /*0d00*/  BRA `(.L_x_8) ;  /* 0x0000000000207947 */ /* 0x000fea0003800000 */
.L_x_7:
[----:B------:R-:W-:Y:S02]  /*0d10*/  ULDC.64 UR4, c[0x0][0x588] ;  /* 0x0001620000047ab9 */ /* 0x000fe40000000a00 */
[----:B------:R-:W-:-:S04]  /*0d20*/  ISETP.NE.U32.AND P0, PT, RZ, UR4, PT ;  /* 0x00000004ff007c0c */ /* 0x000fc8000bf05070 */
[----:B------:R-:W-:-:S13]  /*0d30*/  ISETP.NE.AND.EX P0, PT, RZ, UR5, PT, P0 ;  /* 0x00000005ff007c0c */ /* 0x000fda000bf05300 */
[----:B------:R-:W-:Y:S05]  /*0d40*/  @!P0 BRA `(.L_x_9) ;  /* 0x00000000000c8947 */ /* 0x000fea0003800000 */
[----:B------:R-:W0:Y:S02]  /*0d50*/  LDC.64 R8, c[0x0][0x588] ;  /* 0x00016200ff087b82 */ /* 0x000e240000000a00 */
[----:B0-----:R1:W5:Y:S01]  /*0d60*/  LDG.E R8, desc[UR16][R8.64] ;  /* 0x0000001008087981 */ /* 0x001362000c1e1900 */
[----:B------:R-:W-:Y:S05]  /*0d70*/  BRA `(.L_x_8) ;  /* 0x0000000000047947 */ /* 0x000fea0003800000 */
.L_x_9:
[----:B------:R-:W2:Y:S02]  /*0d80*/  LDC R8, c[0x0][0x580] ;  /* 0x00016000ff087b82 */ /* 0x000ea40000000800 */
.L_x_8:
[----:B------:R-:W-:Y:S02]  /*0d90*/  ULDC.64 UR4, c[0x0][0x5a0] ;  /* 0x0001680000047ab9 */ /* 0x000fe40000000a00 */
[----:B------:R-:W-:-:S04]  /*0da0*/  ISETP.NE.U32.AND P0, PT, RZ, UR4, PT ;  /* 0x00000004ff007c0c */ /* 0x000fc8000bf05070 */
[----:B------:R-:W-:-:S13]  /*0db0*/  ISETP.NE.AND.EX P0, PT, RZ, UR5, PT, P0 ;  /* 0x00000005ff007c0c */ /* 0x000fda000bf05300 */
[----:B------:R-:W-:Y:S05]  /*0dc0*/  @!P0 BRA `(.L_x_10) ;  /* 0x00000000001c8947 */ /* 0x000fea0003800000 */
[----:B------:R-:W3:Y:S02]  /*0dd0*/  LDC.64 R10, c[0x0][0x5a0] ;  /* 0x00016800ff0a7b82 */ /* 0x000ee40000000a00 */
[----:B---3--:R-:W3:Y:S02]  /*0de0*/  LDG.E.64 R10, desc[UR16][R10.64] ;  /* 0x000000100a0a7981 */ /* 0x008ee4000c1e1b00 */
[----:B---3--:R-:W-:-:S04]  /*0df0*/  ISETP.NE.U32.AND P0, PT, R10, RZ, PT ;  /* 0x000000ff0a00720c */ /* 0x008fc80003f05070 */
[----:B------:R-:W-:-:S13]  /*0e00*/  ISETP.NE.AND.EX P0, PT, R11, RZ, PT, P0 ;  /* 0x000000ff0b00720c */ /* 0x000fda0003f05300 */
[----:B------:R-:W-:Y:S05]  /*0e10*/  @!P0 BRA `(.L_x_10) ;  /* 0x0000000000088947 */ /* 0x000fea0003800000 */
[----:B01----:R0:W5:Y:S01]  /*0e20*/  LD.E R9, desc[UR16][R10.64] ;  /* 0x000000100a097980 */ /* 0x003162000c101900 */
[----:B------:R-:W-:Y:S05]  /*0e30*/  BRA `(.L_x_11) ;  /* 0x0000000000207947 */ /* 0x000fea0003800000 */
.L_x_10:
[----:B------:R-:W-:Y:S02]  /*0e40*/  ULDC.64 UR4, c[0x0][0x590] ;  /* 0x0001640000047ab9 */ /* 0x000fe40000000a00 */
[----:B------:R-:W-:-:S04]  /*0e50*/  ISETP.NE.U32.AND P0, PT, RZ, UR4, PT ;  /* 0x00000004ff007c0c */ /* 0x000fc8000bf05070 */
[----:B------:R-:W-:-:S13]  /*0e60*/  ISETP.NE.AND.EX P0, PT, RZ, UR5, PT, P0 ;  /* 0x00000005ff007c0c */ /* 0x000fda000bf05300 */
[----:B------:R-:W-:Y:S05]  /*0e70*/  @!P0 BRA `(.L_x_12) ;  /* 0x00000000000c8947 */ /* 0x000fea0003800000 */
[----:B------:R-:W0:Y:S02]  /*0e80*/  LDC.64 R10, c[0x0][0x590] ;  /* 0x00016400ff0a7b82 */ /* 0x000e240000000a00 */
[----:B01----:R1:W5:Y:S01]  /*0e90*/  LDG.E R9, desc[UR16][R10.64] ;  /* 0x000000100a097981 */ /* 0x003362000c1e1900 */
[----:B------:R-:W-:Y:S05]  /*0ea0*/  BRA `(.L_x_11) ;  /* 0x0000000000047947 */ /* 0x000fea0003800000 */
.L_x_12:
[----:B01----:R-:W3:Y:S02]  /*0eb0*/  LDC R9, c[0x0][0x584] ;  /* 0x00016100ff097b82 */ /* 0x003ee40000000800 */
.L_x_11:
[----:B------:R-:W-:-:S13]  /*0ec0*/  LOP3.LUT P0, RZ, R12, 0xff, RZ, 0xc0, !PT ;  /* 0x000000ff0cff7812 */ /* 0x000fda000780c0ff */
[----:B------:R-:W-:Y:S05]  /*0ed0*/  @!P0 EXIT ;  /* 0x000000000000894d */ /* 0x000fea0003800000 */
[----:B------:R-:W-:Y:S01]  /*0ee0*/  ULDC UR4, c[0x0][0x28c] ;  /* 0x0000a30000047ab9 */ /* 0x000fe20000000800 */
[----:B------:R-:W-:Y:S01]  /*0ef0*/  LOP3.LUT R142, R4, 0x1, RZ, 0xfc, !PT ;  /* 0x00000001048e7812 */ /* 0x000fe200078efcff */
[----:B------:R-:W-:-:S04]  /*0f00*/  UIADD3 UR4, UR4, 0x3f, URZ ;  /* 0x0000003f04047890 */ /* 0x000fc8000fffe03f */
[----:B------:R-:W-:-:S04]  /*0f10*/  USHF.R.S32.HI UR5, URZ, 0x1f, UR4 ;  /* 0x0000001f3f057899 */ /* 0x000fc80008011404 */
[----:B------:R-:W-:-:S03]  /*0f20*/  ULEA.HI UR5, UR5, UR4, URZ, 0x6 ;  /* 0x0000000405057291 */ /* 0x000fc6000f8f303f */
[----:B------:R-:W-:Y:S01]  /*0f30*/  UMOV UR4, URZ ;  /* 0x0000003f00047c82 */ /* 0x000fe20008000000 */
[----:B------:R-:W-:-:S03]  /*0f40*/  USHF.R.S32.HI UR9, URZ, 0x6, UR5 ;  /* 0x000000063f097899 */ /* 0x000fc60008011405 */
[----:B------:R-:W-:-:S09]  /*0f50*/  UMOV UR5, URZ ;  /* 0x0000003f00057c82 */ /* 0x000fd20008000000 */
.L_x_165:
[----:B01----:R-:W-:Y:S01]  /*0f60*/  LOP3.LUT R10, R0, 0x80, RZ, 0xc0, !PT ;  /* 0x00000080000a7812 */ /* 0x003fe200078ec0ff */
[----:B------:R-:W0:Y:S01]  /*0f70*/  S2UR UR13, SR_CgaCtaId ;  /* 0x00000000000d79c3 */ /* 0x000e220000008800 */
[----:B------:R-:W-:Y:S01]  /*0f80*/  UMOV UR12, 0x400 ;  /* 0x00000400000c7882 */ /* 0x000fe20000000000 */
[----:B------:R-:W-:Y:S01]  /*0f90*/  UMOV UR6, URZ ;  /* 0x0000003f00067c82 */ /* 0x000fe20008000000 */
[----:B------:R-:W-:Y:S01]  /*0fa0*/  SHF.R.U32.HI R10, RZ, 0x7, R10 ;  /* 0x00000007ff0a7819 */ /* 0x000fe2000001160a */
[----:B------:R-:W-:Y:S01]  /*0fb0*/  UMOV UR7, URZ ;  /* 0x0000003f00077c82 */ /* 0x000fe20008000000 */
[----:B------:R-:W-:Y:S01]  /*0fc0*/  UMOV UR18, UR5 ;  /* 0x0000000500127c82 */ /* 0x000fe20008000000 */
[----:B------:R-:W-:Y:S02]  /*0fd0*/  CS2R R18, SRZ ;  /* 0x0000000000127805 */ /* 0x000fe4000001ff00 */
[----:B------:R-:W-:Y:S01]  /*0fe0*/  CS2R R16, SRZ ;  /* 0x0000000000107805 */ /* 0x000fe2000001ff00 */
[----:B------:R-:W1:Y:S01]  /*0ff0*/  LDC R11, c[0x0][0x28c] ;  /* 0x0000a300ff0b7b82 */ /* 0x000e620000000800 */
[----:B----4-:R-:W4:Y:S01]  /*1000*/  SHFL.IDX PT, R10, R10, RZ, 0x1f ;  /* 0x00001fff0a0a7589 */ /* 0x010f2200000e0000 */
[----:B------:R-:W-:-:S02]  /*1010*/  CS2R R20, SRZ ;  /* 0x0000000000147805 */ /* 0x000fc4000001ff00 */
[----:B------:R-:W-:Y:S02]  /*1020*/  CS2R R22, SRZ ;  /* 0x0000000000167805 */ /* 0x000fe4000001ff00 */
[----:B------:R-:W-:Y:S02]  /*1030*/  CS2R R88, SRZ ;  /* 0x0000000000587805 */ /* 0x000fe4000001ff00 */
[----:B------:R-:W-:Y:S02]  /*1040*/  CS2R R90, SRZ ;  /* 0x00000000005a7805 */ /* 0x000fe4000001ff00 */
[----:B------:R-:W-:Y:S02]  /*1050*/  CS2R R92, SRZ ;  /* 0x00000000005c7805 */ /* 0x000fe4000001ff00 */
[----:B------:R-:W-:Y:S02]  /*1060*/  CS2R R96, SRZ ;  /* 0x0000000000607805 */ /* 0x000fe4000001ff00 */
        /* <DEDUP_REMOVED lines=16> */
[----:B-1----:R-:W-:Y:S02]  /*1170*/  ISETP.GE.AND P0, PT, R11, 0x1, PT ;  /* 0x000000010b00780c */ /* 0x002fe40003f06270 */
[----:B------:R-:W-:Y:S02]  /*1180*/  CS2R R128, SRZ ;  /* 0x0000000000807805 */ /* 0x000fe4000001ff00 */
[----:B----4-:R-:W-:-:S02]  /*1190*/  R2UR UR8, R10 ;  /* 0x000000000a0872ca */ /* 0x010fc400000e0000 */
[----:B------:R-:W-:Y:S02]  /*11a0*/  CS2R R130, SRZ ;  /* 0x0000000000827805 */ /* 0x000fe4000001ff00 */
[----:B------:R-:W-:Y:S02]  /*11b0*/  CS2R R132, SRZ ;  /* 0x0000000000847805 */ /* 0x000fe4000001ff00 */
[----:B------:R-:W-:Y:S02]  /*11c0*/  CS2R R134, SRZ ;  /* 0x0000000000867805 */ /* 0x000fe4000001ff00 */
[----:B------:R-:W-:Y:S02]  /*11d0*/  CS2R R136, SRZ ;  /* 0x0000000000887805 */ /* 0x000fe4000001ff00 */
[----:B------:R-:W-:Y:S02]  /*11e0*/  CS2R R138, SRZ ;  /* 0x00000000008a7805 */ /* 0x000fe4000001ff00 */
[----:B------:R-:W-:Y:S01]  /*11f0*/  CS2R R140, SRZ ;  /* 0x00000000008c7805 */ /* 0x000fe2000001ff00 */
[----:B------:R-:W-:Y:S01]  /*1200*/  IMAD.MOV.U32 R143, RZ, RZ, RZ ;  /* 0x000000ffff8f7224 */ /* 0x000fe200078e00ff */
[----:B------:R-:W-:Y:S01]  /*1210*/  CS2R R56, SRZ ;  /* 0x0000000000387805 */ /* 0x000fe2000001ff00 */
[----:B------:R-:W-:Y:S01]  /*1220*/  IMAD.MOV.U32 R145, RZ, RZ, RZ ;  /* 0x000000ffff917224 */ /* 0x000fe200078e00ff */
[----:B------:R-:W-:Y:S01]  /*1230*/  CS2R R58, SRZ ;  /* 0x00000000003a7805 */ /* 0x000fe2000001ff00 */
[----:B--23--:R-:W-:Y:S01]  /*1240*/  IMAD.U32 R13, RZ, RZ, UR4 ;  /* 0x00000004ff0d7e24 */ /* 0x00cfe2000f8e00ff */
[----:B------:R-:W-:Y:S01]  /*1250*/  CS2R R60, SRZ ;  /* 0x00000000003c7805 */ /* 0x000fe2000001ff00 */
[----:B------:R-:W-:Y:S01]  /*1260*/  ULEA.HI UR10, UR8, UR8, URZ, 0x1 ;  /* 0x00000008080a7291 */ /* 0x000fe2000f8f083f */
[----:B------:R-:W-:-:S02]  /*1270*/  CS2R R62, SRZ ;  /* 0x00000000003e7805 */ /* 0x000fc4000001ff00 */
[----:B------:R-:W-:Y:S02]  /*1280*/  CS2R R64, SRZ ;  /* 0x0000000000407805 */ /* 0x000fe4000001ff00 */
[----:B------:R-:W-:Y:S01]  /*1290*/  CS2R R66, SRZ ;  /* 0x0000000000427805 */ /* 0x000fe2000001ff00 */
[----:B------:R-:W-:Y:S01]  /*12a0*/  ULOP3.LUT UR11, UR10, 0xffffe, URZ, 0xc0, !UPT ;  /* 0x000ffffe0a0b7892 */ /* 0x000fe2000f8ec03f */
[----:B------:R-:W-:Y:S01]  /*12b0*/  CS2R R68, SRZ ;  /* 0x0000000000447805 */ /* 0x000fe2000001ff00 */
[----:B0-----:R-:W-:Y:S01]  /*12c0*/  ULEA UR10, UR13, UR12, 0x18 ;  /* 0x0000000c0d0a7291 */ /* 0x001fe2000f8ec03f */
[----:B------:R-:W-:Y:S01]  /*12d0*/  CS2R R70, SRZ ;  /* 0x0000000000467805 */ /* 0x000fe2000001ff00 */
[----:B------:R-:W-:Y:S01]  /*12e0*/  UIADD3 UR11, UR8, -UR11, URZ ;  /* 0x8000000b080b7290 */ /* 0x000fe2000fffe03f */
[----:B------:R-:W-:Y:S02]  /*12f0*/  CS2R R72, SRZ ;  /* 0x0000000000487805 */ /* 0x000fe4000001ff00 */
[----:B------:R-:W-:Y:S01]  /*1300*/  CS2R R74, SRZ ;  /* 0x00000000004a7805 */ /* 0x000fe2000001ff00 */
[----:B------:R-:W-:Y:S01]  /*1310*/  UMOV UR8, URZ ;  /* 0x0000003f00087c82 */ /* 0x000fe20008000000 */
[----:B------:R-:W-:Y:S01]  /*1320*/  ULEA UR11, UR11, UR10, 0xc ;  /* 0x0000000a0b0b7291 */ /* 0x000fe2000f8e603f */
[----:B------:R-:W-:-:S02]  /*1330*/  CS2R R76, SRZ ;  /* 0x00000000004c7805 */ /* 0x000fc4000001ff00 */
[----:B------:R-:W-:Y:S02]  /*1340*/  CS2R R78, SRZ ;  /* 0x00000000004e7805 */ /* 0x000fe4000001ff00 */
[----:B------:R-:W-:Y:S01]  /*1350*/  CS2R R80, SRZ ;  /* 0x0000000000507805 */ /* 0x000fe2000001ff00 */
[----:B------:R-:W-:Y:S01]  /*1360*/  UIADD3 UR11, UR11, 0x180, URZ ;  /* 0x000001800b0b7890 */ /* 0x000fe2000fffe03f */
[----:B------:R-:W-:Y:S02]  /*1370*/  CS2R R82, SRZ ;  /* 0x0000000000527805 */ /* 0x000fe4000001ff00 */
[----:B------:R-:W-:Y:S02]  /*1380*/  CS2R R84, SRZ ;  /* 0x0000000000547805 */ /* 0x000fe4000001ff00 */
[----:B------:R-:W-:Y:S01]  /*1390*/  CS2R R86, SRZ ;  /* 0x0000000000567805 */ /* 0x000fe2000001ff00 */
[----:B------:R-:W-:Y:S01]  /*13a0*/  USHF.R.U32.HI UR11, URZ, 0x4, UR11 ;  /* 0x000000043f0b7899 */ /* 0x000fe2000801160b */
[----:B------:R-:W-:-:S02]  /*13b0*/  CS2R R24, SRZ ;  /* 0x0000000000187805 */ /* 0x000fc4000001ff00 */
[----:B------:R-:W-:Y:S02]  /*13c0*/  CS2R R26, SRZ ;  /* 0x00000000001a7805 */ /* 0x000fe4000001ff00 */
[----:B------:R-:W-:Y:S01]  /*13d0*/  CS2R R28, SRZ ;  /* 0x00000000001c7805 */ /* 0x000fe2000001ff00 */
[----:B------:R-:W-:Y:S01]  /*13e0*/  ULOP3.LUT UR11, UR11, 0x3fff, URZ, 0xc0, !UPT ;  /* 0x00003fff0b0b7892 */ /* 0x000fe2000f8ec03f */
        /* <DEDUP_REMOVED lines=12> */
[----:B------:R-:W-:Y:S01]  /*14b0*/  CS2R R54, SRZ ;  /* 0x0000000000367805 */ /* 0x000fe2000001ff00 */
[----:B------:R-:W-:Y:S06]  /*14c0*/  @!P0 BRA `(.L_x_13) ;  /* 0x0000000800588947 */ /* 0x000fec0003800000 */
[----:B------:R-:W-:-:S13]  /*14d0*/  ISETP.NE.AND P1, PT, R142, 0x3, PT ;  /* 0x000000038e00780c */ /* 0x000fda0003f25270 */
[----:B------:R-:W-:Y:S05]  /*14e0*/  @!P1 BRA `(.L_x_14) ;  /* 0x0000000000049947 */ /* 0x000fea0003800000 */
[----:B------:R-:W-:Y:S01]  /*14f0*/  BPT.TRAP 0x1 ;  /* 0x000000040000795c */ /* 0x000fe20000300000 */
.L_x_14:
[----:B------:R-:W-:Y:S01]  /*1500*/  ULEA UR6, UR5, UR10, 0x3 ;  /* 0x0000000a05067291 */ /* 0x000fe2000f8e183f */
[----:B------:R-:W-:-:S05]  /*1510*/  IMAD.U32 R10, RZ, RZ, UR4 ;  /* 0x00000004ff0a7e24 */ /* 0x000fca000f8e00ff */
[----:B------:R-:W-:-:S04]  /*1520*/  SHF.L.U32 R10, R10, 0x1f, RZ ;  /* 0x0000001f0a0a7819 */ /* 0x000fc800000006ff */
[----:B------:R0:W1:Y:S01]  /*1530*/  SYNCS.PHASECHK.TRANS64.TRYWAIT P0, [UR6], R10 ;  /* 0x0000000aff0075a7 */ /* 0x0000620008000146 */
[----:B------:R-:W-:Y:S05]  /*1540*/  @!P1 BRA `(.L_x_15) ;  /* 0x0000000000049947 */ /* 0x000fea0003800000 */
[----:B------:R-:W-:Y:S01]  /*1550*/  BPT.TRAP 0x1 ;  /* 0x000000040000795c */ /* 0x000fe20000300000 */
.L_x_15:
[----:B-1----:R-:W-:Y:S05]  /*1560*/  @P0 BRA `(.L_x_16) ;  /* 0x0000000000080947 */ /* 0x002fea0003800000 */
[----:B------:R-:W1:Y:S02]  /*1570*/  SYNCS.PHASECHK.TRANS64.TRYWAIT P0, [UR6], R10 ;  /* 0x0000000aff0075a7 */ /* 0x000e640008000146 */
[----:B-1----:R-:W-:Y:S05]  /*1580*/  @!P0 BRA `(.L_x_17) ;  /* 0x0000007c00fc8947 */ /* 0x002fea0003800000 */
.L_x_16:
[----:B------:R-:W-:Y:S01]  /*1590*/  UIADD3 UR6, UR10, 0x18180, URZ ;  /* 0x000181800a067890 */ /* 0x000fe2000fffe03f */
[----:B------:R-:W-:Y:S01]  /*15a0*/  WARPGROUP.ARRIVE ;  /* 0x00000000000079c5 */ /* 0x000fe20000000000 */
[----:B------:R-:W-:Y:S01]  /*15b0*/  ULOP3.LUT UR8, UR11, 0x10000, URZ, 0xfc, !UPT ;  /* 0x000100000b087892 */ /* 0x000fe2000f8efc3f */
[----:B------:R-:W-:Y:S01]  /*15c0*/  CS2R R18, SRZ ;  /* 0x0000000000127805 */ /* 0x000fe2000001ff00 */
[----:B------:R-:W-:Y:S01]  /*15d0*/  USHF.R.U32.HI UR6, URZ, 0x4, UR6 ;  /* 0x000000043f067899 */ /* 0x000fe20008011606 */
[----:B------:R-:W-:Y:S01]  /*15e0*/  CS2R R16, SRZ ;  /* 0x0000000000107805 */ /* 0x000fe2000001ff00 */
[----:B------:R-:W-:Y:S01]  /*15f0*/  ULEA UR8, UR5, UR8, 0xa ;  /* 0x0000000805087291 */ /* 0x000fe2000f8e503f */
[----:B------:R-:W-:Y:S01]  /*1600*/  CS2R R20, SRZ ;  /* 0x0000000000147805 */ /* 0x000fe2000001ff00 */
[----:B------:R-:W-:Y:S01]  /*1610*/  ULOP3.LUT UR6, UR6, 0x3fff, URZ, 0xc0, !UPT ;  /* 0x00003fff06067892 */ /* 0x000fe2000f8ec03f */
[----:B------:R-:W-:Y:S01]  /*1620*/  CS2R R22, SRZ ;  /* 0x0000000000167805 */ /* 0x000fe2000001ff00 */
[----:B------:R-:W-:Y:S01]  /*1630*/  UMOV UR13, 0x80000020 ;  /* 0x80000020000d7882 */ /* 0x000fe20000000000 */
[----:B------:R-:W-:Y:S01]  /*1640*/  UMOV UR15, 0x80000020 ;  /* 0x80000020000f7882 */ /* 0x000fe20000000000 */
[----:B------:R-:W-:Y:S01]  /*1650*/  ULOP3.LUT UR6, UR6, 0x10000, URZ, 0xfc, !UPT ;  /* 0x0001000006067892 */ /* 0x000fe2000f8efc3f */
[----:B------:R-:W-:Y:S01]  /*1660*/  CS2R R88, SRZ ;  /* 0x0000000000587805 */ /* 0x000fe2000001ff00 */
[----:B------:R-:W-:Y:S01]  /*1670*/  UMOV UR12, UR8 ;  /* 0x00000008000c7c82 */ /* 0x000fe20008000000 */
[----:B------:R-:W-:Y:S01]  /*1680*/  CS2R R90, SRZ ;  /* 0x00000000005a7805 */ /* 0x000fe2000001ff00 */
[----:B------:R-:W-:Y:S01]  /*1690*/  ULEA UR7, UR5, UR6, 0x8 ;  /* 0x0000000605077291 */ /* 0x000fe2000f8e403f */
[----:B------:R-:W-:Y:S01]  /*16a0*/  CS2R R92, SRZ ;  /* 0x00000000005c7805 */ /* 0x000fe2000001ff00 */
[----:B------:R-:W-:Y:S01]  /*16b0*/  UIADD3 UR6, UR8, 0x200, URZ ;  /* 0x0000020008067890 */ /* 0x000fe2000fffe03f */
[----:B------:R-:W-:-:S02]  /*16c0*/  CS2R R96, SRZ ;  /* 0x0000000000607805 */ /* 0x000fc4000001ff00 */
[----:B------:R-:W-:Y:S02]  /*16d0*/  CS2R R94, SRZ ;  /* 0x00000000005e7805 */ /* 0x000fe4000001ff00 */
[----:B------:R-:W-:Y:S02]  /*16e0*/  CS2R R98, SRZ ;  /* 0x0000000000627805 */ /* 0x000fe4000001ff00 */
[----:B------:R-:W-:Y:S01]  /*16f0*/  CS2R R100, SRZ ;  /* 0x0000000000647805 */ /* 0x000fe2000001ff00 */
[----:B------:R-:W-:Y:S01]  /*1700*/  UMOV UR14, UR7 ;  /* 0x00000007000e7c82 */ /* 0x000fe20008000000 */
[----:B------:R-:W-:Y:S01]  /*1710*/  CS2R R102, SRZ ;  /* 0x0000000000667805 */ /* 0x000fe2000001ff00 */
[----:B------:R-:W-:Y:S01]  /*1720*/  QGMMA.64x64x32.F32.E4M3.E4M3 R56, gdesc[UR12], RZ, !UPT ;  /* 0x00e000000c3879f3 */ /* 0x000fe2000c7008ff */
[----:B------:R-:W-:Y:S01]  /*1730*/  UMOV UR12, UR6 ;  /* 0x00000006000c7c82 */ /* 0x000fe20008000000 */
[----:B------:R-:W-:Y:S01]  /*1740*/  UMOV UR13, 0x80000020 ;  /* 0x80000020000d7882 */ /* 0x000fe20000000000 */
[----:B------:R-:W-:Y:S01]  /*1750*/  UMOV UR6, 0x2 ;  /* 0x0000000200067882 */ /* 0x000fe20000000000 */
[----:B------:R-:W-:Y:S01]  /*1760*/  QGMMA.64x64x32.F32.E4M3.E4M3 R24, gdesc[UR12], RZ, !UPT ;  /* 0x00e000000c1879f3 */ /* 0x000fe2000c7008ff */
[----:B------:R-:W-:Y:S01]  /*1770*/  UIADD3 UR14, UR7, 0x2, URZ ;  /* 0x00000002070e7890 */ /* 0x000fe2000fffe03f */
[----:B------:R-:W-:Y:S01]  /*1780*/  CS2R R104, SRZ ;  /* 0x0000000000687805 */ /* 0x000fe2000001ff00 */
[----:B------:R-:W-:Y:S01]  /*1790*/  UIADD3 UR12, UR8, 0x2, URZ ;  /* 0x00000002080c7890 */ /* 0x000fe2000fffe03f */
[----:B------:R-:W-:Y:S01]  /*17a0*/  CS2R R108, SRZ ;  /* 0x00000000006c7805 */ /* 0x000fe2000001ff00 */
[----:B------:R-:W-:Y:S01]  /*17b0*/  ULDC UR7, c[0x0][0x50c] ;  /* 0x0001430000077ab9 */ /* 0x000fe20000000800 */
[----:B------:R-:W-:Y:S01]  /*17c0*/  UIADD3 UR8, UR8, 0x202, URZ ;  /* 0x0000020208087890 */ /* 0x000fe2000fffe03f */
[----:B------:R-:W-:Y:S01]  /*17d0*/  CS2R R106, SRZ ;  /* 0x00000000006a7805 */ /* 0x000fe2000001ff00 */
[----:B------:R-:W-:Y:S01]  /*17e0*/  UISETP.NE.AND UP0, UPT, UR7, 0x2, UPT ;  /* 0x000000020700788c */ /* 0x000fe2000bf05270 */
[----:B------:R-:W-:Y:S01]  /*17f0*/  CS2R R110, SRZ ;  /* 0x00000000006e7805 */ /* 0x000fe2000001ff00 */
[----:B------:R-:W-:Y:S01]  /*1800*/  UMOV UR13, 0x80000020 ;  /* 0x80000020000d7882 */ /* 0x000fe20000000000 */
[----:B------:R-:W-:Y:S01]  /*1810*/  UMOV UR15, 0x80000020 ;  /* 0x80000020000f7882 */ /* 0x000fe20000000000 */
[----:B------:R-:W-:Y:S01]  /*1820*/  USEL UR7, URZ, 0x1, UP0 ;  /* 0x000000013f077887 */ /* 0x000fe20008000000 */
[----:B------:R-:W-:-:S02]  /*1830*/  CS2R R112, SRZ ;  /* 0x0000000000707805 */ /* 0x000fc4000001ff00 */
[----:B------:R-:W-:Y:S02]  /*1840*/  CS2R R114, SRZ ;  /* 0x0000000000727805 */ /* 0x000fe4000001ff00 */
[----:B------:R-:W-:Y:S02]  /*1850*/  CS2R R116, SRZ ;  /* 0x0000000000747805 */ /* 0x000fe4000001ff00 */
[----:B------:R-:W-:Y:S02]  /*1860*/  CS2R R118, SRZ ;  /* 0x0000000000767805 */ /* 0x000fe4000001ff00 */
[----:B------:R-:W-:Y:S02]  /*1870*/  CS2R R120, SRZ ;  /* 0x0000000000787805 */ /* 0x000fe4000001ff00 */
[----:B------:R-:W-:Y:S02]  /*1880*/  ISETP.NE.AND P0, PT, RZ, UR7, PT ;  /* 0x00000007ff007c0c */ /* 0x000fe4000bf05270 */
        /* <DEDUP_REMOVED lines=10> */
[----:B------:R-:W-:Y:S02]  /*1930*/  IMAD.MOV.U32 R143, RZ, RZ, RZ ;  /* 0x000000ffff8f7224 */ /* 0x000fe400078e00ff */
[----:B------:R-:W-:Y:S01]  /*1940*/  IMAD.MOV.U32 R145, RZ, RZ, RZ ;  /* 0x000000ffff917224 */ /* 0x000fe200078e00ff */
[----:B------:R-:W-:Y:S01]  /*1950*/  QGMMA.64x64x32.F32.E4M3.E4M3 R56, gdesc[UR12], R56 ;  /* 0x00e000000c3879f3 */ /* 0x000fe20008700838 */
[----:B------:R-:W-:Y:S01]  /*1960*/  UMOV UR12, UR8 ;  /* 0x00000008000c7c82 */ /* 0x000fe20008000000 */
[----:B------:R-:W-:-:S02]  /*1970*/  UMOV UR13, 0x80000020 ;  /* 0x80000020000d7882 */ /* 0x000fc40000000000 */
[----:B------:R-:W-:Y:S01]  /*1980*/  QGMMA.64x64x32.F32.E4M3.E4M3 R24, gdesc[UR12], R24, gsb0 ;  /* 0x00e000000c1879f3 */ /* 0x000fe20008000818 */
[----:B------:R-:W-:Y:S05]  /*1990*/  @!P0 BRA `(.L_x_18) ;  /* 0x0000000400088947 */ /* 0x000fea0003800000 */
[----:B------:R-:W-:Y:S02]  /*19a0*/  WARPGROUP.DEPBAR.LE gsb0, 0x0 ;  /* 0x00008000000079c5 */ /* 0x000fe40000010000 */
[----:B------:R-:W-:-:S01]  /*19b0*/  FADD R145, RZ, R56 ;  /* 0x00000038ff917221 */ /* 0x000fc20000000000 */
[----:B------:R-:W-:Y:S01]  /*19c0*/  FADD R140, RZ, R57 ;  /* 0x00000039ff8c7221 */ /* 0x000fe20000000000 */
        /* <DEDUP_REMOVED lines=62> */
[----:B------:R-:W-:-:S06]  /*1db0*/  UMOV UR6, URZ ;  /* 0x0000003f00067c82 */ /* 0x000fcc0008000000 */
.L_x_18:
[----:B------:R-:W-:-:S04]  /*1dc0*/  UIADD3 UR18, UR5, 0x1, URZ ;  /* 0x0000000105127890 */ /* 0x000fc8000fffe03f */
[----:B------:R-:W-:-:S04]  /*1dd0*/  UISETP.NE.AND UP0, UPT, UR18, 0x6, UPT ;  /* 0x000000061200788c */ /* 0x000fc8000bf05270 */
[----:B------:R-:W-:Y:S02]  /*1de0*/  USEL UR8, URZ, 0x1, UP0 ;  /* 0x000000013f087887 */ /* 0x000fe40008000000 */
[----:B------:R-:W-:Y:S02]  /*1df0*/  USEL UR18, UR18, URZ, UP0 ;  /* 0x0000003f12127287 */ /* 0x000fe40008000000 */
[----:B------:R-:W-:-:S06]  /*1e00*/  ULOP3.LUT UR8, UR4, UR8, URZ, 0x3c, !UPT ;  /* 0x0000000804087292 */ /* 0x000fcc000f8e3c3f */
[----:B------:R-:W-:Y:S01]  /*1e10*/  IMAD.U32 R13, RZ, RZ, UR8 ;  /* 0x00000008ff0d7e24 */ /* 0x000fe2000f8e00ff */
[----:B------:R-:W-:-:S06]  /*1e20*/  UMOV UR8, 0x1 ;  /* 0x0000000100087882 */ /* 0x000fcc0000000000 */
.L_x_13:
[----:B------:R-:W-:-:S04]  /*1e30*/  UISETP.LT.AND UP0, UPT, UR9, 0x1, UPT ;  /* 0x000000010900788c */ /* 0x000fc8000bf01270 */
[----:B------:R-:W-:-:S04]  /*1e40*/  USEL UR12, UR9, 0x1, UP0 ;  /* 0x00000001090c7887 */ /* 0x000fc80008000000 */
[----:B------:R-:W-:-:S04]  /*1e50*/  UIADD3 UR12, UR9, -UR12, URZ ;  /* 0x8000000c090c7290 */ /* 0x000fc8000fffe03f */
[----:B------:R-:W-:-:S06]  /*1e60*/  UISETP.GE.AND UP0, UPT, UR12, 0x1, UPT ;  /* 0x000000010c00788c */ /* 0x000fcc000bf06270 */
[----:B------:R-:W-:-:S13]  /*1e70*/  PLOP3.LUT P0, PT, PT, PT, UP0, 0x80, 0x0 ;  /* 0x000000000000781c */ /* 0x000fda0003f0f008 */
[----:B------:R-:W-:Y:S05]  /*1e80*/  @!P0 BRA `(.L_x_19) ;  /* 0x00000008002c8947 */ /* 0x000fea0003800000 */
[----:B01----:R-:W-:Y:S01]  /*1e90*/  IMAD.U32 R10, RZ, RZ, UR12 ;  /* 0x0000000cff0a7e24 */ /* 0x003fe2000f8e00ff */
[----:B------:R-:W-:Y:S01]  /*1ea0*/  UMOV UR19, UR5 ;  /* 0x0000000500137c82 */ /* 0x000fe20008000000 */
[----:B------:R-:W-:-:S05]  /*1eb0*/  ULDC UR21, c[0x0][0x50c] ;  /* 0x0001430000157ab9 */ /* 0x000fca0000000800 */
.L_x_27:
[----:B------:R-:W-:-:S13]  /*1ec0*/  ISETP.NE.AND P1, PT, R142, 0x3, PT ;  /* 0x000000038e00780c */ /* 0x000fda0003f25270 */
[----:B01----:R-:W-:Y:S05]  /*1ed0*/  @!P1 BRA `(.L_x_20) ;  /* 0x0000000000049947 */ /* 0x003fea0003800000 */
[----:B------:R-:W-:Y:S01]  /*1ee0*/  BPT.TRAP 0x1 ;  /* 0x000000040000795c */ /* 0x000fe20000300000 */
.L_x_20:
[----:B------:R-:W0:Y:S01]  /*1ef0*/  S2UR UR12, SR_CgaCtaId ;  /* 0x00000000000c79c3 */ /* 0x000e220000008800 */
[----:B------:R-:W-:Y:S01]  /*1f00*/  UMOV UR10, 0x400 ;  /* 0x00000400000a7882 */ /* 0x000fe20000000000 */
[----:B------:R-:W-:Y:S01]  /*1f10*/  SHF.L.U32 R11, R13, 0x1f, RZ ;  /* 0x0000001f0d0b7819 */ /* 0x000fe200000006ff */
[----:B0-----:R-:W-:-:S04]  /*1f20*/  ULEA UR10, UR12, UR10, 0x18 ;  /* 0x0000000a0c0a7291 */ /* 0x001fc8000f8ec03f */
[----:B------:R-:W-:-:S09]  /*1f30*/  ULEA UR12, UR18, UR10, 0x3 ;  /* 0x0000000a120c7291 */ /* 0x000fd2000f8e183f */
[----:B------:R0:W1:Y:S01]  /*1f40*/  SYNCS.PHASECHK.TRANS64.TRYWAIT P0, [UR12], R11 ;  /* 0x0000000bff0075a7 */ /* 0x000062000800014c */
[----:B------:R-:W-:Y:S05]  /*1f50*/  @!P1 BRA `(.L_x_21) ;  /* 0x0000000000049947 */ /* 0x000fea0003800000 */
[----:B------:R-:W-:Y:S01]  /*1f60*/  BPT.TRAP 0x1 ;  /* 0x000000040000795c */ /* 0x000fe20000300000 */
.L_x_21:
[----:B-1----:R-:W-:Y:S05]  /*1f70*/  @P0 BRA `(.L_x_22) ;  /* 0x0000000000080947 */ /* 0x002fea0003800000 */
[----:B------:R-:W1:Y:S02]  /*1f80*/  SYNCS.PHASECHK.TRANS64.TRYWAIT P0, [UR12], R11 ;  /* 0x0000000bff0075a7 */ /* 0x000e64000800014c */
[----:B-1----:R-:W-:Y:S05]  /*1f90*/  @!P0 BRA `(.L_x_23) ;  /* 0x0000007400908947 */ /* 0x002fea0003800000 */
.L_x_22:
[----:B------:R-:W-:Y:S01]  /*1fa0*/  UIADD3 UR12, UR10, 0x18180, URZ ;  /* 0x000181800a0c7890 */ /* 0x000fe2000fffe03f */
[----:B------:R-:W-:Y:S01]  /*1fb0*/  WARPGROUP.ARRIVE ;  /* 0x00000000000079c5 */ /* 0x000fe20000000000 */
[----:B------:R-:W-:Y:S02]  /*1fc0*/  UISETP.NE.AND UP0, UPT, UR7, URZ, UPT ;  /* 0x0000003f0700728c */ /* 0x000fe4000bf05270 */
[----:B------:R-:W-:Y:S02]  /*1fd0*/  USHF.R.U32.HI UR12, URZ, 0x4, UR12 ;  /* 0x000000043f0c7899 */ /* 0x000fe4000801160c */
[----:B------:R-:W-:Y:S02]  /*1fe0*/  USEL UR8, UR8, URZ, !UP0 ;  /* 0x0000003f08087287 */ /* 0x000fe4000c000000 */
[----:B------:R-:W-:Y:S02]  /*1ff0*/  ULOP3.LUT UR12, UR12, 0x3fff, URZ, 0xc0, !UPT ;  /* 0x00003fff0c0c7892 */ /* 0x000fe4000f8ec03f */
[----:B------:R-:W-:-:S02]  /*2000*/  ULOP3.LUT UR7, UR11, 0x10000, URZ, 0xfc, !UPT ;  /* 0x000100000b077892 */ /* 0x000fc4000f8efc3f */
[----:B------:R-:W-:Y:S02]  /*2010*/  ULOP3.LUT UR12, UR12, 0x10000, URZ, 0xfc, !UPT ;  /* 0x000100000c0c7892 */ /* 0x000fe4000f8efc3f */
[----:B------:R-:W-:Y:S02]  /*2020*/  UISETP.NE.U32.AND UP0, UPT, UR8, URZ, UPT ;  /* 0x0000003f0800728c */ /* 0x000fe4000bf05070 */
[----:B------:R-:W-:Y:S02]  /*2030*/  ULEA UR8, UR18, UR7, 0xa ;  /* 0x0000000712087291 */ /* 0x000fe4000f8e503f */
[----:B------:R-:W-:Y:S02]  /*2040*/  ULEA UR7, UR18, UR12, 0x8 ;  /* 0x0000000c12077291 */ /* 0x000fe4000f8e403f */
[----:B------:R-:W-:Y:S01]  /*2050*/  UIADD3 UR20, UR8, 0x200, URZ ;  /* 0x0000020008147890 */ /* 0x000fe2000fffe03f */
[----:B------:R-:W-:Y:S02]  /*2060*/  UMOV UR13, 0x80000020 ;  /* 0x80000020000d7882 */ /* 0x000fe40000000000 */
[----:B------:R-:W-:Y:S01]  /*2070*/  UMOV UR12, UR8 ;  /* 0x00000008000c7c82 */ /* 0x000fe20008000000 */
[----:B------:R-:W-:Y:S01]  /*2080*/  UMOV UR15, 0x80000020 ;  /* 0x80000020000f7882 */ /* 0x000fe20000000000 */
[----:B------:R-:W-:Y:S01]  /*2090*/  UMOV UR14, UR7 ;  /* 0x00000007000e7c82 */ /* 0x000fe20008000000 */
[----:B------:R-:W-:Y:S01]  /*20a0*/  UIADD3 UR6, UR6, 0x2, URZ ;  /* 0x0000000206067890 */ /* 0x000fe2000fffe03f */
[----:B------:R-:W-:Y:S01]  /*20b0*/  QGMMA.64x64x32.F32.E4M3.E4M3 R56, gdesc[UR12], R56, UP0 ;  /* 0x00e000000c3879f3 */ /* 0x000fe2000bf00838 */
[----:B------:R-:W-:Y:S01]  /*20c0*/  UMOV UR12, UR20 ;  /* 0x00000014000c7c82 */ /* 0x000fe20008000000 */
[----:B------:R-:W-:-:S02]  /*20d0*/  UMOV UR13, 0x80000020 ;  /* 0x80000020000d7882 */ /* 0x000fc40000000000 */
[----:B------:R-:W-:Y:S01]  /*20e0*/  QGMMA.64x64x32.F32.E4M3.E4M3 R24, gdesc[UR12], R24, UP0 ;  /* 0x00e000000c1879f3 */ /* 0x000fe2000bf00818 */
[----:B------:R-:W-:Y:S02]  /*20f0*/  UIADD3 UR12, UR8, 0x2, URZ ;  /* 0x00000002080c7890 */ /* 0x000fe4000fffe03f */
[----:B------:R-:W-:Y:S02]  /*2100*/  UIADD3 UR14, UR7, 0x2, URZ ;  /* 0x00000002070e7890 */ /* 0x000fe4000fffe03f */
[----:B------:R-:W-:Y:S01]  /*2110*/  UIADD3 UR8, UR8, 0x202, URZ ;  /* 0x0000020208087890 */ /* 0x000fe2000fffe03f */
[----:B------:R-:W-:Y:S01]  /*2120*/  UMOV UR13, 0x80000020 ;  /* 0x80000020000d7882 */ /* 0x000fe20000000000 */
[----:B------:R-:W-:Y:S01]  /*2130*/  UMOV UR15, 0x80000020 ;  /* 0x80000020000f7882 */ /* 0x000fe20000000000 */
[----:B------:R-:W-:-:S04]  /*2140*/  UISETP.NE.AND UP0, UPT, UR6, UR21, UPT ;  /* 0x000000150600728c */ /* 0x000fc8000bf05270 */
[----:B------:R-:W-:-:S06]  /*2150*/  USEL UR7, URZ, 0x1, UP0 ;  /* 0x000000013f077887 */ /* 0x000fcc0008000000 */
[----:B------:R-:W-:Y:S01]  /*2160*/  ISETP.NE.AND P0, PT, RZ, UR7, PT ;  /* 0x00000007ff007c0c */ /* 0x000fe2000bf05270 */
[----:B------:R-:W-:Y:S01]  /*2170*/  QGMMA.64x64x32.F32.E4M3.E4M3 R56, gdesc[UR12], R56 ;  /* 0x00e000000c3879f3 */ /* 0x000fe20008700838 */
[----:B------:R-:W-:Y:S01]  /*2180*/  UMOV UR12, UR8 ;  /* 0x00000008000c7c82 */ /* 0x000fe20008000000 */
[----:B------:R-:W-:Y:S02]  /*2190*/  UMOV UR13, 0x80000020 ;  /* 0x80000020000d7882 */ /* 0x000fe40000000000 */
[----:B------:R-:W-:Y:S03]  /*21a0*/  QGMMA.64x64x32.F32.E4M3.E4M3 R24, gdesc[UR12], R24, gsb0 ;  /* 0x00e000000c1879f3 */ /* 0x000fe60008000818 */
[----:B------:R-:W-:-:S05]  /*21b0*/  WARPGROUP.DEPBAR.LE gsb0, 0x1 ;  /* 0x00008000000079c5 */ /* 0x000fca0000010100 */
[----:B------:R-:W-:Y:S05]  /*21c0*/  @!P0 BRA `(.L_x_24) ;  /* 0x0000000400088947 */ /* 0x000fea0003800000 */
[----:B------:R-:W-:Y:S02]  /*21d0*/  WARPGROUP.DEPBAR.LE gsb0, 0x0 ;  /* 0x00008000000079c5 */ /* 0x000fe40000010000 */
[----:B------:R-:W-:-:S01]  /*21e0*/  FADD R145, R56, R145 ;  /* 0x0000009138917221 */ /* 0x000fc20000000000 */
[----:B------:R-:W-:Y:S01]  /*21f0*/  FADD R140, R57, R140 ;  /* 0x0000008c398c7221 */ /* 0x000fe20000000000 */
        /* <DEDUP_REMOVED lines=62> */
[----:B------:R-:W-:-:S06]  /*25e0*/  UMOV UR6, URZ ;  /* 0x0000003f00067c82 */ /* 0x000fcc0008000000 */
.L_x_24:
[----:B------:R-:W-:Y:S05]  /*25f0*/  @!P1 BRA `(.L_x_25) ;  /* 0x0000000000049947 */ /* 0x000fea0003800000 */
[----:B------:R-:W-:Y:S01]  /*2600*/  BPT.TRAP 0x1 ;  /* 0x000000040000795c */ /* 0x000fe20000300000 */
.L_x_25:
[----:B------:R-:W-:Y:S01]  /*2610*/  ULEA UR8, UR19, UR10, 0x3 ;  /* 0x0000000a13087291 */ /* 0x000fe2000f8e183f */
[----:B------:R-:W-:-:S03]  /*2620*/  ISETP.GT.U32.AND P0, PT, R4, 0x1, PT ;  /* 0x000000010400780c */ /* 0x000fc60003f04070 */
[----:B------:R-:W-:-:S04]  /*2630*/  UIADD3 UR8, UR8, 0x30, URZ ;  /* 0x0000003008087890 */ /* 0x000fc8000fffe03f */
[----:B------:R-:W-:-:S09]  /*2640*/  UPRMT UR8, URZ, 0x654, UR8 ;  /* 0x000006543f087896 */ /* 0x000fd20008000008 */
[----:B------:R-:W-:Y:S01]  /*2650*/  SYNCS.ARRIVE.TRANS64.RED.A1T0 RZ, [UR8], RZ ;  /* 0x000000ffffff79a7 */ /* 0x000fe20008100408 */
[----:B------:R-:W-:Y:S05]  /*2660*/  @P0 BRA `(.L_x_26) ;  /* 0x0000000000040947 */ /* 0x000fea0003800000 */
[----:B------:R-:W-:Y:S01]  /*2670*/  BPT.TRAP 0x1 ;  /* 0x000000040000795c */ /* 0x000fe20000300000 */
.L_x_26:
[----:B------:R-:W-:Y:S01]  /*2680*/  UIADD3 UR18, UR18, 0x1, URZ ;  /* 0x0000000112127890 */ /* 0x000fe2000fffe03f */
[C---:B------:R-:W-:Y:S01]  /*2690*/  ISETP.GT.AND P0, PT, R10.reuse, 0x1, PT ;  /* 0x000000010a00780c */ /* 0x040fe20003f04270 */
[----:B------:R-:W-:Y:S01]  /*26a0*/  UIADD3 UR19, UR19, 0x1, URZ ;  /* 0x0000000113137890 */ /* 0x000fe2000fffe03f */
[----:B------:R-:W-:Y:S01]  /*26b0*/  VIADD R10, R10, 0xffffffff ;  /* 0xffffffff0a0a7836 */ /* 0x000fe20000000000 */
[----:B------:R-:W-:Y:S02]  /*26c0*/  UISETP.NE.AND UP0, UPT, UR18, 0x6, UPT ;  /* 0x000000061200788c */ /* 0x000fe4000bf05270 */
[----:B------:R-:W-:Y:S02]  /*26d0*/  UISETP.NE.AND UP1, UPT, UR19, 0x6, UPT ;  /* 0x000000061300788c */ /* 0x000fe4000bf25270 */
[----:B------:R-:W-:Y:S02]  /*26e0*/  USEL UR8, URZ, 0x1, UP0 ;  /* 0x000000013f087887 */ /* 0x000fe40008000000 */
[----:B------:R-:W-:-:S02]  /*26f0*/  USEL UR18, UR18, URZ, UP0 ;  /* 0x0000003f12127287 */ /* 0x000fc40008000000 */
[----:B------:R-:W-:Y:S02]  /*2700*/  USEL UR19, UR19, URZ, UP1 ;  /* 0x0000003f13137287 */ /* 0x000fe40008800000 */
[----:B------:R-:W-:Y:S01]  /*2710*/  LOP3.LUT R13, R13, UR8, RZ, 0x3c, !PT ;  /* 0x000000080d0d7c12 */ /* 0x000fe2000f8e3cff */
[----:B------:R-:W-:Y:S01]  /*2720*/  UMOV UR8, 0x1 ;  /* 0x0000000100087882 */ /* 0x000fe20000000000 */
[----:B------:R-:W-:Y:S08]  /*2730*/  @P0 BRA `(.L_x_27) ;  /* 0xfffffff400e00947 */ /* 0x000ff0000383ffff */
.L_x_19:
[----:B------:R-:W-:Y:S01]  /*2740*/  UISETP.NE.AND UP0, UPT, UR6, URZ, UPT ;  /* 0x0000003f0600728c */ /* 0x000fe2000bf05270 */
[----:B01----:R-:W0:Y:S03]  /*2750*/  LDC R10, c[0x0][0x28c] ;  /* 0x0000a300ff0a7b82 */ /* 0x003e260000000800 */
[----:B------:R-:W-:-:S06]  /*2760*/  USEL UR6, URZ, 0x1, !UP0 ;  /* 0x000000013f067887 */ /* 0x000fcc000c000000 */
[----:B------:R-:W-:Y:S02]  /*2770*/  ISETP.NE.AND P0, PT, RZ, UR6, PT ;  /* 0x00000006ff007c0c */ /* 0x000fe4000bf05270 */
[----:B0-----:R-:W-:-:S11]  /*2780*/  ISETP.GE.AND P1, PT, R10, 0x1, PT ;  /* 0x000000010a00780c */ /* 0x001fd60003f26270 */
[----:B------:R-:W-:Y:S05]  /*2790*/  @!P0 BRA `(.L_x_28) ;  /* 0x0000000400048947 */ /* 0x000fea0003800000 */
[----:B------:R-:W-:Y:S02]  /*27a0*/  WARPGROUP.DEPBAR.LE gsb0, 0x0 ;  /* 0x00008000000079c5 */ /* 0x000fe40000010000 */
[----:B------:R-:W-:Y:S01]  /*27b0*/  FADD R145, R56, R145 ;  /* 0x0000009138917221 */ /* 0x000fe20000000000 */
        /* <DEDUP_REMOVED lines=62> */
[----:B------:R-:W-:-:S07]  /*2ba0*/  FADD R18, R18, R55 ;  /* 0x0000003712127221 */ /* 0x000fce0000000000 */
.L_x_28:
[----:B------:R-:W-:Y:S02]  /*2bb0*/  WARPGROUP.DEPBAR.LE gsb0, 0x0 ;  /* 0x00008000000079c5 */ /* 0x000fe40000010000 */
[----:B------:R-:W-:Y:S05]  /*2bc0*/  @!P1 BRA `(.L_x_29) ;  /* 0x0000000000409947 */ /* 0x000fea0003800000 */
[----:B------:R-:W-:-:S13]  /*2bd0*/  ISETP.NE.AND P0, PT, R142, 0x3, PT ;  /* 0x000000038e00780c */ /* 0x000fda0003f05270 */
[----:B------:R-:W-:Y:S05]  /*2be0*/  @!P0 BRA `(.L_x_30) ;  /* 0x0000000000048947 */ /* 0x000fea0003800000 */
[----:B------:R-:W-:Y:S01]  /*2bf0*/  BPT.TRAP 0x1 ;  /* 0x000000040000795c */ /* 0x000fe20000300000 */
.L_x_30:
[----:B------:R-:W-:Y:S01]  /*2c00*/  UISETP.LT.AND UP0, UPT, UR9, 0x1, UPT ;  /* 0x000000010900788c */ /* 0x000fe2000bf01270 */
[----:B------:R-:W-:-:S03]  /*2c10*/  ISETP.GT.U32.AND P0, PT, R4, 0x1, PT ;  /* 0x000000010400780c */ /* 0x000fc60003f04070 */
[----:B------:R-:W-:-:S04]  /*2c20*/  USEL UR8, UR9, 0x1, UP0 ;  /* 0x0000000109087887 */ /* 0x000fc80008000000 */
[----:B------:R-:W-:-:S04]  /*2c30*/  UIADD3 UR8, UR5, UR9, -UR8 ;  /* 0x0000000905087290 */ /* 0x000fc8000fffe808 */
[----:B------:R-:W-:-:S04]  /*2c40*/  UIMAD.WIDE.U32 UR6, UR8, -0x55555555, URZ ;  /* 0xaaaaaaab080678a5 */ /* 0x000fc8000f8e003f */
[----:B------:R-:W-:-:S04]  /*2c50*/  USHF.R.U32.HI UR6, URZ, 0x2, UR7 ;  /* 0x000000023f067899 */ /* 0x000fc80008011607 */
[----:B------:R-:W-:-:S04]  /*2c60*/  UIMAD UR8, UR6, -0x6, UR8 ;  /* 0xfffffffa060878a4 */ /* 0x000fc8000f8e0208 */
[----:B------:R-:W-:-:S04]  /*2c70*/  ULEA UR8, UR8, UR10, 0x3 ;  /* 0x0000000a08087291 */ /* 0x000fc8000f8e183f */
[----:B------:R-:W-:-:S04]  /*2c80*/  UIADD3 UR8, UR8, 0x30, URZ ;  /* 0x0000003008087890 */ /* 0x000fc8000fffe03f */
[----:B------:R-:W-:-:S09]  /*2c90*/  UPRMT UR8, URZ, 0x654, UR8 ;  /* 0x000006543f087896 */ /* 0x000fd20008000008 */
[----:B------:R-:W-:Y:S01]  /*2ca0*/  SYNCS.ARRIVE.TRANS64.RED.A1T0 RZ, [UR8], RZ ;  /* 0x000000ffffff79a7 */ /* 0x000fe20008100408 */
[----:B------:R-:W-:Y:S05]  /*2cb0*/  @P0 BRA `(.L_x_29) ;  /* 0x0000000000040947 */ /* 0x000fea0003800000 */
[----:B------:R-:W-:Y:S01]  /*2cc0*/  BPT.TRAP 0x1 ;  /* 0x000000040000795c */ /* 0x000fe20000300000 */
.L_x_29:
[----:B------:R-:W0:Y:S01]  /*2cd0*/  LDC R14, c[0x0][0x288] ;  /* 0x0000a200ff0e7b82 */ /* 0x000e220000000800 */
[----:B------:R-:W-:Y:S01]  /*2ce0*/  IMAD.SHL.U32 R33, R7, 0x40, RZ ;  /* 0x0000004007217824 */ /* 0x000fe200078e00ff */
[--C-:B------:R-:W-:Y:S01]  /*2cf0*/  SHF.R.U32.HI R10, RZ, 0x2, R0.reuse ;  /* 0x00000002ff0a7819 */ /* 0x100fe20000011600 */
[----:B------:R-:W-:Y:S01]  /*2d00*/  UIADD3 UR5, UR9, UR5, URZ ;  /* 0x0000000509057290 */ /* 0x000fe2000fffe03f */
[----:B------:R-:W-:Y:S01]  /*2d10*/  LOP3.LUT R12, R0, 0x60, RZ, 0xc0, !PT ;  /* 0x00000060000c7812 */ /* 0x000fe200078ec0ff */
[----:B------:R-:W-:Y:S01]  /*2d20*/  IMAD.SHL.U32 R34, R6, 0x100, RZ ;  /* 0x0000010006227824 */ /* 0x000fe200078e00ff */
[----:B------:R-:W-:Y:S01]  /*2d30*/  SHF.R.U32.HI R13, RZ, 0x7, R0 ;  /* 0x00000007ff0d7819 */ /* 0x000fe20000011600 */
[----:B------:R-:W-:Y:S01]  /*2d40*/  UISETP.GT.U32.AND UP0, UPT, UR5, 0x5, UPT ;  /* 0x000000050500788c */ /* 0x000fe2000bf04070 */
[----:B------:R-:W-:Y:S01]  /*2d50*/  LOP3.LUT R11, R10, 0x7, RZ, 0xc0, !PT ;  /* 0x000000070a0b7812 */ /* 0x000fe200078ec0ff */
[C---:B------:R-:W-:Y:S01]  /*2d60*/  IMAD.SHL.U32 R26, R0.reuse, 0x2, RZ ;  /* 0x00000002001a7824 */ /* 0x040fe200078e00ff */
[----:B------:R-:W-:Y:S01]  /*2d70*/  SHF.R.U32.HI R12, RZ, 0x1, R12 ;  /* 0x00000001ff0c7819 */ /* 0x000fe2000001160c */
[----:B------:R-:W-:Y:S01]  /*2d80*/  ULDC UR12, c[0x0][0x284] ;  /* 0x0000a100000c7ab9 */ /* 0x000fe20000000800 */
[----:B------:R-:W-:Y:S01]  /*2d90*/  LOP3.LUT R10, R13, 0x1, RZ, 0xc0, !PT ;  /* 0x000000010d0a7812 */ /* 0x000fe200078ec0ff */
[----:B------:R-:W-:Y:S01]  /*2da0*/  UISETP.LT.U32.AND UP0, UPT, UR9, 0x6, UP0 ;  /* 0x000000060900788c */ /* 0x000fe20008701070 */
[----:B------:R-:W-:Y:S01]  /*2db0*/  IADD3 R15, RZ, -R12, -R11 ;  /* 0x8000000cff0f7210 */ /* 0x000fe20007ffe80b */
[----:B------:R-:W-:Y:S01]  /*2dc0*/  UISETP.GE.U32.AND UP1, UPT, UR9, 0x6, UPT ;  /* 0x000000060900788c */ /* 0x000fe2000bf26070 */
[----:B------:R-:W-:Y:S01]  /*2dd0*/  LOP3.LUT R13, R0, 0x3, RZ, 0xc0, !PT ;  /* 0x00000003000d7812 */ /* 0x000fe200078ec0ff */
[C---:B------:R-:W-:Y:S01]  /*2de0*/  IMAD.SHL.U32 R24, R10.reuse, 0x40, RZ ;  /* 0x000000400a187824 */ /* 0x040fe200078e00ff */
[----:B------:R-:W-:Y:S01]  /*2df0*/  SHF.R.S32.HI R29, RZ, 0x1f, R5 ;  /* 0x0000001fff1d7819 */ /* 0x000fe20000011405 */
[----:B------:R-:W-:Y:S01]  /*2e00*/  UIMAD.WIDE.U32 UR6, UR5, -0x55555555, URZ ;  /* 0xaaaaaaab050678a5 */ /* 0x000fe2000f8e003f */
[C---:B------:R-:W-:Y:S01]  /*2e10*/  LOP3.LUT R26, R33.reuse, 0x6, R26, 0xf8, !PT ;  /* 0x00000006211a7812 */ /* 0x040fe200078ef81a */
[----:B------:R-:W-:Y:S01]  /*2e20*/  USEL UR8, URZ, 0x1, !UP0 ;  /* 0x000000013f087887 */ /* 0x000fe2000c000000 */
[----:B------:R-:W-:Y:S01]  /*2e30*/  IMAD R15, R10, -0x40, R15 ;  /* 0xffffffc00a0f7824 */ /* 0x000fe200078e020f */
[----:B------:R-:W-:Y:S01]  /*2e40*/  ULDC.64 UR10, c[0x0][0x5d0] ;  /* 0x00017400000a7ab9 */ /* 0x000fe20000000a00 */
[----:B0-----:R-:W-:Y:S01]  /*2e50*/  ISETP.GE.AND P0, PT, R33, R14, PT ;  /* 0x0000000e2100720c */ /* 0x001fe20003f06270 */
[----:B------:R-:W-:Y:S01]  /*2e60*/  IMAD R10, R13, -0x2, R14 ;  /* 0xfffffffe0d0a7824 */ /* 0x000fe200078e020e */
[----:B------:R-:W-:Y:S01]  /*2e70*/  SHF.R.S32.HI R27, RZ, 0x1f, R26 ;  /* 0x0000001fff1b7819 */ /* 0x000fe2000001141a */
[----:B------:R-:W-:Y:S01]  /*2e80*/  IMAD R14, R29, UR10, RZ ;  /* 0x0000000a1d0e7c24 */ /* 0x000fe2000f8e02ff */
[----:B------:R-:W-:Y:S01]  /*2e90*/  ISETP.GE.OR P0, PT, R34, UR12, P0 ;  /* 0x0000000c22007c0c */ /* 0x000fe20008706670 */
[----:B------:R-:W-:Y:S01]  /*2ea0*/  USHF.R.U32.HI UR6, URZ, 0x2, UR7 ;  /* 0x000000023f067899 */ /* 0x000fe20008011607 */
[----:B------:R-:W-:Y:S01]  /*2eb0*/  LOP3.LUT R35, R24, 0x40, R11, 0xe2, !PT ;  /* 0x0000004018237812 */ /* 0x000fe200078ee20b */
[----:B------:R-:W-:Y:S01]  /*2ec0*/  ULOP3.LUT UR4, UR4, UR8, URZ, 0x3c, !UPT ;  /* 0x0000000804047292 */ /* 0x000fe2000f8e3c3f */
[----:B------:R-:W-:Y:S01]  /*2ed0*/  IMAD.WIDE R24, R6, 0x100, RZ ;  /* 0x0000010006187825 */ /* 0x000fe200078e02ff */
[----:B------:R-:W-:Y:S01]  /*2ee0*/  UIMAD UR5, UR6, -0x6, UR5 ;  /* 0xfffffffa060578a4 */ /* 0x000fe2000f8e0205 */
[----:B------:R-:W-:Y:S01]  /*2ef0*/  IADD3 R34, -R34, UR12, R15 ;  /* 0x0000000c22227c10 */ /* 0x000fe2000fffe10f */
[----:B------:R-:W-:Y:S01]  /*2f00*/  @UP1 ULOP3.LUT UR4, UR4, 0x1, UR6, 0x78, !UPT ;  /* 0x0000000104041892 */ /* 0x000fe2000f8e7806 */
[C---:B------:R-:W-:Y:S01]  /*2f10*/  IMAD R11, R5.reuse, UR11, R14 ;  /* 0x0000000b050b7c24 */ /* 0x040fe2000f8e020e */
[----:B------:R-:W-:Y:S01]  /*2f20*/  LOP3.LUT R35, R24, R35, R12, 0xfe, !PT ;  /* 0x0000002318237212 */ /* 0x000fe200078efe0c */
[----:B------:R-:W-:-:S04]  /*2f30*/  IMAD.WIDE.U32 R6, R5, UR10, R26 ;  /* 0x0000000a05067c25 */ /* 0x000fc8000f8e001a */
[----:B------:R-:W-:Y:S02]  /*2f40*/  IMAD.IADD R7, R7, 0x1, R11 ;  /* 0x0000000107077824 */ /* 0x000fe400078e020b */
[----:B------:R-:W-:Y:S02]  /*2f50*/  IMAD.IADD R33, R10, 0x1, -R33 ;  /* 0x000000010a217824 */ /* 0x000fe400078e0a21 */
[----:B------:R-:W-:Y:S01]  /*2f60*/  IMAD.MOV.U32 R32, RZ, RZ, -0x1 ;  /* 0xffffffffff207424 */ /* 0x000fe200078e00ff */
[----:B------:R-:W-:Y:S06]  /*2f70*/  @P0 BRA `(.L_x_31) ;  /* 0x0000004800040947 */ /* 0x000fec0003800000 */
[----:B------:R-:W0:Y:S01]  /*2f80*/  LDC.64 R30, c[0x0][0x5c8] ;  /* 0x00017200ff1e7b82 */ /* 0x000e220000000a00 */
[----:B------:R-:W-:Y:S01]  /*2f90*/  ULDC.64 UR6, c[0x0][0x5c0] ;  /* 0x0001700000067ab9 */ /* 0x000fe20000000a00 */
[----:B------:R-:W-:Y:S01]  /*2fa0*/  BSSY B0, `(.L_x_31) ;  /* 0x000047e000007945 */ /* 0x000fe20003800000 */
[-C--:B0-----:R-:W-:Y:S02]  /*2fb0*/  IMAD R10, R25, R30.reuse, RZ ;  /* 0x0000001e190a7224 */ /* 0x081fe400078e02ff */
[----:B------:R-:W-:-:S04]  /*2fc0*/  IMAD.WIDE.U32 R6, R35, R30, R6 ;  /* 0x0000001e23067225 */ /* 0x000fc800078e0006 */
[----:B------:R-:W-:Y:S01]  /*2fd0*/  IMAD R13, R35, R31, R10 ;  /* 0x0000001f230d7224 */ /* 0x000fe200078e020a */
[----:B------:R-:W-:Y:S01]  /*2fe0*/  IADD3 R14, P4, R6, UR6, RZ ;  /* 0x00000006060e7c10 */ /* 0x000fe2000ff9e0ff */
[C---:B------:R-:W-:Y:S01]  /*2ff0*/  IMAD.SHL.U32 R11, R30.reuse, 0x80, RZ ;  /* 0x000000801e0b7824 */ /* 0x040fe200078e00ff */
[C---:B------:R-:W-:Y:S01]  /*3000*/  LEA R28, P2, R30.reuse, R6, 0x3 ;  /* 0x000000061e1c7211 */ /* 0x040fe200078418ff */
[----:B------:R-:W-:Y:S01]  /*3010*/  IMAD.IADD R36, R7, 0x1, R13 ;  /* 0x0000000107247824 */ /* 0x000fe200078e020d */
[----:B------:R-:W-:Y:S02]  /*3020*/  SHF.L.U64.HI R7, R30, 0x7, R31 ;  /* 0x000000071e077819 */ /* 0x000fe4000001021f */
[----:B------:R-:W-:Y:S02]  /*3030*/  IADD3 R10, P1, P0, R6, UR6, R11 ;  /* 0x00000006060a7c10 */ /* 0x000fe4000f83e00b */
[----:B------:R-:W-:Y:S02]  /*3040*/  IADD3.X R15, R36, UR7, RZ, P4, !PT ;  /* 0x00000007240f7c10 */ /* 0x000fe4000a7fe4ff */
[----:B---3-5:R-:W-:-:S02]  /*3050*/  FSETP.NEU.AND P4, PT, R9, RZ, PT ;  /* 0x000000ff0900720b */ /* 0x028fc40003f8d000 */
[----:B------:R-:W-:Y:S02]  /*3060*/  LEA.HI.X R30, R30, R36, R31, 0x3, P2 ;  /* 0x000000241e1e7211 */ /* 0x000fe400010f1c1f */
[C---:B------:R-:W-:Y:S02]  /*3070*/  IADD3 R12, P2, R28.reuse, UR6, RZ ;  /* 0x000000061c0c7c10 */ /* 0x040fe4000ff5e0ff */
[----:B------:R-:W-:Y:S02]  /*3080*/  IADD3 R6, P5, P6, R28, UR6, R11 ;  /* 0x000000061c067c10 */ /* 0x000fe4000febe00b */
[--C-:B------:R-:W-:Y:S02]  /*3090*/  IADD3.X R11, R36, UR7, R7.reuse, P1, P0 ;  /* 0x00000007240b7c10 */ /* 0x100fe40008fe0407 */
[C---:B------:R-:W-:Y:S02]  /*30a0*/  IADD3.X R13, R30.reuse, UR7, RZ, P2, !PT ;  /* 0x000000071e0d7c10 */ /* 0x040fe400097fe4ff */
[----:B------:R-:W-:Y:S01]  /*30b0*/  IADD3.X R7, R30, UR7, R7, P5, P6 ;  /* 0x000000071e077c10 */ /* 0x000fe2000afec407 */
[----:B------:R-:W-:Y:S06]  /*30c0*/  @!P4 BRA `(.L_x_32) ;  /* 0x00000034009cc947 */ /* 0x000fec0003800000 */
[----:B------:R-:W-:Y:S01]  /*30d0*/  ULDC.64 UR6, c[0x0][0x5b8] ;  /* 0x00016e0000067ab9 */ /* 0x000fe20000000a00 */
[----:B------:R-:W-:Y:S01]  /*30e0*/  ISETP.GE.AND P0, PT, R34, 0x1, PT ;  /* 0x000000012200780c */ /* 0x000fe20003f06270 */
[----:B------:R-:W-:Y:S01]  /*30f0*/  IMAD R28, R29, UR6, RZ ;  /* 0x000000061d1c7c24 */ /* 0x000fe2000f8e02ff */
[----:B------:R-:W-:Y:S01]  /*3100*/  ULDC.64 UR10, c[0x0][0x5a8] ;  /* 0x00016a00000a7ab9 */ /* 0x000fe20000000a00 */
[----:B------:R-:W-:Y:S01]  /*3110*/  IMAD.WIDE.U32 R26, R5, UR6, R26 ;  /* 0x00000006051a7c25 */ /* 0x000fe2000f8e001a */
[----:B------:R-:W-:Y:S01]  /*3120*/  ISETP.LT.OR P4, PT, R33, 0x1, !P0 ;  /* 0x000000012100780c */ /* 0x000fe20004781670 */
[----:B------:R-:W-:Y:S02]  /*3130*/  BSSY B1, `(.L_x_33) ;  /* 0x000000c000017945 */ /* 0x000fe40003800000 */
[----:B------:R-:W-:Y:S01]  /*3140*/  IMAD R5, R5, UR7, R28 ;  /* 0x0000000705057c24 */ /* 0x000fe2000f8e021c */
[----:B------:R-:W-:Y:S02]  /*3150*/  ULDC.64 UR6, c[0x0][0x5b0] ;  /* 0x00016c0000067ab9 */ /* 0x000fe40000000a00 */
[----:B------:R-:W-:-:S02]  /*3160*/  IMAD R30, R25, UR6, RZ ;  /* 0x00000006191e7c24 */ /* 0x000fc4000f8e02ff */
[----:B------:R-:W-:Y:S02]  /*3170*/  IMAD.IADD R27, R27, 0x1, R5 ;  /* 0x000000011b1b7824 */ /* 0x000fe400078e0205 */
[C---:B------:R-:W-:Y:S02]  /*3180*/  IMAD R5, R35.reuse, UR7, R30 ;  /* 0x0000000723057c24 */ /* 0x040fe4000f8e021e */
[----:B------:R-:W-:-:S03]  /*3190*/  IMAD.WIDE.U32 R28, R35, UR6, R26 ;  /* 0x00000006231c7c25 */ /* 0x000fc6000f8e001a */
[----:B------:R-:W-:-:S04]  /*31a0*/  IADD3 R28, P1, R28, UR10, RZ ;  /* 0x0000000a1c1c7c10 */ /* 0x000fc8000ff3e0ff */
[--C-:B------:R-:W-:Y:S02]  /*31b0*/  IADD3.X R29, R29, UR11, R5.reuse, P1, !PT ;  /* 0x0000000b1d1d7c10 */ /* 0x100fe40008ffe405 */
[----:B------:R-:W-:Y:S01]  /*31c0*/  PRMT R5, RZ, 0x7610, R5 ;  /* 0x00007610ff057816 */ /* 0x000fe20000000005 */
[----:B------:R-:W-:Y:S06]  /*31d0*/  @P4 BRA `(.L_x_34) ;  /* 0x0000000000044947 */ /* 0x000fec0003800000 */
[----:B------:R0:W5:Y:S02]  /*31e0*/  LDG.E.U8 R5, desc[UR16][R28.64] ;  /* 0x000000101c057981 */ /* 0x000164000c1e1100 */
.L_x_34:
[----:B------:R-:W-:Y:S05]  /*31f0*/  BSYNC B1 ;  /* 0x0000000000017941 */ /* 0x000fea0003800000 */
.L_x_33:
[----:B-----5:R-:W-:Y:S01]  /*3200*/  LOP3.LUT R5, R5, 0xff, RZ, 0xc0, !PT ;  /* 0x000000ff05057812 */ /* 0x020fe200078ec0ff */
[----:B------:R-:W-:Y:S01]  /*3210*/  BSSY B1, `(.L_x_35) ;  /* 0x000000b000017945 */ /* 0x000fe20003800000 */
[----:B------:R-:W-:Y:S02]  /*3220*/  ISETP.LT.OR P2, PT, R33, 0x2, !P0 ;  /* 0x000000022100780c */ /* 0x000fe40004741670 */
[----:B------:R-:W-:-:S05]  /*3230*/  F2FP.F16.E4M3.UNPACK_B R5, R5 ;  /* 0x00000005ff05723e */ /* 0x000fca00020006ff */
[----:B------:R-:W-:Y:S01]  /*3240*/  HADD2.F32 R30, -RZ, R5.H0_H0 ;  /* 0x20000005ff1e7230 */ /* 0x000fe20000004100 */
[----:B------:R-:W-:-:S04]  /*3250*/  PRMT R5, RZ, 0x7610, R5 ;  /* 0x00007610ff057816 */ /* 0x000fc80000000005 */
[----:B------:R-:W-:-:S04]  /*3260*/  FMUL R30, R30, R9 ;  /* 0x000000091e1e7220 */ /* 0x000fc80000400000 */
[----:B--2---:R-:W-:-:S05]  /*3270*/  FFMA R30, R145, R8, R30 ;  /* 0x00000008911e7223 */ /* 0x004fca000000001e */
[----:B------:R-:W-:-:S05]  /*3280*/  F2FP.SATFINITE.E4M3.F32.PACK_AB_MERGE_C R31, RZ, R30, RZ ;  /* 0x0000001eff1f723e */ /* 0x000fca00048070ff */
[----:B------:R1:W-:Y:S01]  /*3290*/  @!P4 STG.E.U8 desc[UR16][R14.64], R31 ;  /* 0x0000001f0e00c986 */ /* 0x0003e2000c101110 */
[----:B------:R-:W-:Y:S05]  /*32a0*/  @P2 BRA `(.L_x_36) ;  /* 0x0000000000042947 */ /* 0x000fea0003800000 */
[----:B------:R2:W5:Y:S02]  /*32b0*/  LDG.E.U8 R5, desc[UR16][R28.64+0x1] ;  /* 0x000001101c057981 */ /* 0x000564000c1e1100 */
.L_x_36:
[----:B------:R-:W-:Y:S05]  /*32c0*/  BSYNC B1 ;  /* 0x0000000000017941 */ /* 0x000fea0003800000 */
.L_x_35:
[----:B-----5:R-:W-:Y:S01]  /*32d0*/  LOP3.LUT R5, R5, 0xff, RZ, 0xc0, !PT ;  /* 0x000000ff05057812 */ /* 0x020fe200078ec0ff */
[----:B------:R-:W-:Y:S01]  /*32e0*/  BSSY B1, `(.L_x_37) ;  /* 0x0000013000017945 */ /* 0x000fe20003800000 */
[----:B------:R-:W-:Y:S02]  /*32f0*/  IADD3 R37, P1, R35, 0x8, RZ ;  /* 0x0000000823257810 */ /* 0x000fe40007f3e0ff */
[----:B------:R-:W-:-:S03]  /*3300*/  F2FP.F16.E4M3.UNPACK_B R5, R5 ;  /* 0x00000005ff05723e */ /* 0x000fc600020006ff */
[----:B-1----:R-:W-:Y:S01]  /*3310*/  IMAD.X R31, RZ, RZ, R25, P1 ;  /* 0x000000ffff1f7224 */ /* 0x002fe200008e0619 */
[----:B------:R-:W-:Y:S01]  /*3320*/  ISETP.GE.AND P1, PT, R34, 0x9, PT ;  /* 0x000000092200780c */ /* 0x000fe20003f26270 */
[----:B------:R-:W-:Y:S02]  /*3330*/  HADD2.F32 R30, -RZ, R5.H0_H0 ;  /* 0x20000005ff1e7230 */ /* 0x000fe40000004100 */
[----:B------:R-:W-:Y:S01]  /*3340*/  IMAD R36, R31, UR6, RZ ;  /* 0x000000061f247c24 */ /* 0x000fe2000f8e02ff */
[----:B------:R-:W-:Y:S02]  /*3350*/  ISETP.LT.OR P5, PT, R33, 0x1, !P1 ;  /* 0x000000012100780c */ /* 0x000fe40004fa1670 */
[----:B------:R-:W-:Y:S01]  /*3360*/  FMUL R5, R30, R9 ;  /* 0x000000091e057220 */ /* 0x000fe20000400000 */
[----:B------:R-:W-:-:S04]  /*3370*/  IMAD.WIDE.U32 R30, R37, UR6, R26 ;  /* 0x00000006251e7c25 */ /* 0x000fc8000f8e001a */
[----:B------:R-:W-:Y:S01]  /*3380*/  FFMA R5, R140, R8, R5 ;  /* 0x000000088c057223 */ /* 0x000fe20000000005 */
[----:B------:R-:W-:Y:S01]  /*3390*/  IMAD R37, R37, UR7, R36 ;  /* 0x0000000725257c24 */ /* 0x000fe2000f8e0224 */
[----:B------:R-:W-:-:S03]  /*33a0*/  IADD3 R30, P4, R30, UR10, RZ ;  /* 0x0000000a1e1e7c10 */ /* 0x000fc6000ff9e0ff */
[----:B------:R-:W-:Y:S02]  /*33b0*/  F2FP.SATFINITE.E4M3.F32.PACK_AB_MERGE_C R39, RZ, R5, RZ ;  /* 0x00000005ff27723e */ /* 0x000fe400048070ff */
[----:B------:R-:W-:Y:S02]  /*33c0*/  IADD3.X R31, R31, UR11, R37, P4, !PT ;  /* 0x0000000b1f1f7c10 */ /* 0x000fe4000a7fe425 */
[----:B------:R-:W-:Y:S01]  /*33d0*/  PRMT R5, RZ, 0x7610, R5 ;  /* 0x00007610ff057816 */ /* 0x000fe20000000005 */
[----:B------:R1:W-:Y:S01]  /*33e0*/  @!P2 STG.E.U8 desc[UR16][R14.64+0x1], R39 ;  /* 0x000001270e00a986 */ /* 0x0003e2000c101110 */
[----:B------:R-:W-:Y:S05]  /*33f0*/  @P5 BRA `(.L_x_38) ;  /* 0x0000000000045947 */ /* 0x000fea0003800000 */
[----:B------:R3:W5:Y:S02]  /*3400*/  LDG.E.U8 R5, desc[UR16][R30.64] ;  /* 0x000000101e057981 */ /* 0x000764000c1e1100 */
.L_x_38:
[----:B------:R-:W-:Y:S05]  /*3410*/  BSYNC B1 ;  /* 0x0000000000017941 */ /* 0x000fea0003800000 */
.L_x_37:
[----:B-----5:R-:W-:Y:S01]  /*3420*/  LOP3.LUT R5, R5, 0xff, RZ, 0xc0, !PT ;  /* 0x000000ff05057812 */ /* 0x020fe200078ec0ff */
[----:B------:R-:W-:Y:S01]  /*3430*/  BSSY B1, `(.L_x_39) ;  /* 0x000000b000017945 */ /* 0x000fe20003800000 */
[----:B------:R-:W-:Y:S02]  /*3440*/  ISETP.LT.OR P2, PT, R33, 0x2, !P1 ;  /* 0x000000022100780c */ /* 0x000fe40004f41670 */
[----:B------:R-:W-:-:S05]  /*3450*/  F2FP.F16.E4M3.UNPACK_B R5, R5 ;  /* 0x00000005ff05723e */ /* 0x000fca00020006ff */
[----:B------:R-:W-:Y:S01]  /*3460*/  HADD2.F32 R36, -RZ, R5.H0_H0 ;  /* 0x20000005ff247230 */ /* 0x000fe20000004100 */
[----:B------:R-:W-:-:S04]  /*3470*/  PRMT R5, RZ, 0x7610, R5 ;  /* 0x00007610ff057816 */ /* 0x000fc80000000005 */
[----:B------:R-:W-:-:S04]  /*3480*/  FMUL R36, R36, R9 ;  /* 0x0000000924247220 */ /* 0x000fc80000400000 */
[----:B------:R-:W-:-:S05]  /*3490*/  FFMA R36, R143, R8, R36 ;  /* 0x000000088f247223 */ /* 0x000fca0000000024 */
[----:B------:R-:W-:-:S05]  /*34a0*/  F2FP.SATFINITE.E4M3.F32.PACK_AB_MERGE_C R37, RZ, R36, RZ ;  /* 0x00000024ff25723e */ /* 0x000fca00048070ff */
[----:B------:R4:W-:Y:S01]  /*34b0*/  @!P5 STG.E.U8 desc[UR16][R12.64], R37 ;  /* 0x000000250c00d986 */ /* 0x0009e2000c101110 */
[----:B------:R-:W-:Y:S05]  /*34c0*/  @P2 BRA `(.L_x_40) ;  /* 0x0000000000042947 */ /* 0x000fea0003800000 */
[----:B------:R0:W5:Y:S02]  /*34d0*/  LDG.E.U8 R5, desc[UR16][R30.64+0x1] ;  /* 0x000001101e057981 */ /* 0x000164000c1e1100 */
.L_x_40:
[----:B------:R-:W-:Y:S05]  /*34e0*/  BSYNC B1 ;  /* 0x0000000000017941 */ /* 0x000fea0003800000 */
.L_x_39:
[----:B-----5:R-:W-:Y:S01]  /*34f0*/  LOP3.LUT R5, R5, 0xff, RZ, 0xc0, !PT ;  /* 0x000000ff05057812 */ /* 0x020fe200078ec0ff */
[----:B------:R-:W-:Y:S01]  /*3500*/  BSSY B1, `(.L_x_41) ;  /* 0x000000b000017945 */ /* 0x000fe20003800000 */
[----:B------:R-:W-:Y:S02]  /*3510*/  ISETP.LT.OR P4, PT, R33, 0x9, !P0 ;  /* 0x000000092100780c */ /* 0x000fe40004781670 */
[----:B------:R-:W-:-:S05]  /*3520*/  F2FP.F16.E4M3.UNPACK_B R5, R5 ;  /* 0x00000005ff05723e */ /* 0x000fca00020006ff */
[----:B------:R-:W-:-:S05]  /*3530*/  HADD2.F32 R36, -RZ, R5.H0_H0 ;  /* 0x20000005ff247230 */ /* 0x000fca0000004100 */
[----:B------:R-:W-:-:S04]  /*3540*/  FMUL R5, R36, R9 ;  /* 0x0000000924057220 */ /* 0x000fc80000400000 */
[----:B------:R-:W-:-:S05]  /*3550*/  FFMA R5, R138, R8, R5 ;  /* 0x000000088a057223 */ /* 0x000fca0000000005 */
[----:B----4-:R-:W-:Y:S02]  /*3560*/  F2FP.SATFINITE.E4M3.F32.PACK_AB_MERGE_C R37, RZ, R5, RZ ;  /* 0x00000005ff25723e */ /* 0x010fe400048070ff */
[----:B------:R-:W-:-:S03]  /*3570*/  PRMT R5, RZ, 0x7610, R5 ;  /* 0x00007610ff057816 */ /* 0x000fc60000000005 */
[----:B------:R4:W-:Y:S01]  /*3580*/  @!P2 STG.E.U8 desc[UR16][R12.64+0x1], R37 ;  /* 0x000001250c00a986 */ /* 0x0009e2000c101110 */
[----:B------:R-:W-:Y:S05]  /*3590*/  @P4 BRA `(.L_x_42) ;  /* 0x0000000000044947 */ /* 0x000fea0003800000 */
[----:B------:R0:W5:Y:S02]  /*35a0*/  LDG.E.U8 R5, desc[UR16][R28.64+0x8] ;  /* 0x000008101c057981 */ /* 0x000164000c1e1100 */
.L_x_42:
[----:B------:R-:W-:Y:S05]  /*35b0*/  BSYNC B1 ;  /* 0x0000000000017941 */ /* 0x000fea0003800000 */
.L_x_41:
        /* <DEDUP_REMOVED lines=8> */
[----:B----4-:R-:W-:-:S05]  /*3640*/  F2FP.SATFINITE.E4M3.F32.PACK_AB_MERGE_C R37, RZ, R36, RZ ;  /* 0x00000024ff25723e */ /* 0x010fca00048070ff */
[----:B------:R4:W-:Y:S01]  /*3650*/  @!P4 STG.E.U8 desc[UR16][R14.64+0x8], R37 ;  /* 0x000008250e00c986 */ /* 0x0009e2000c101110 */
[----:B------:R-:W-:Y:S05]  /*3660*/  @P2 BRA `(.L_x_44) ;  /* 0x0000000000042947 */ /* 0x000fea0003800000 */
[----:B------:R0:W5:Y:S02]  /*3670*/  LDG.E.U8 R5, desc[UR16][R28.64+0x9] ;  /* 0x000009101c057981 */ /* 0x000164000c1e1100 */
.L_x_44:
[----:B------:R-:W-:Y:S05]  /*3680*/  BSYNC B1 ;  /* 0x0000000000017941 */ /* 0x000fea0003800000 */
.L_x_43:
        /* <DEDUP_REMOVED lines=12> */
.L_x_46:
[----:B------:R-:W-:Y:S05]  /*3750*/  BSYNC B1 ;  /* 0x0000000000017941 */ /* 0x000fea0003800000 */
.L_x_45:
        /* <DEDUP_REMOVED lines=12> */
.L_x_48:
[----:B------:R-:W-:Y:S05]  /*3820*/  BSYNC B1 ;  /* 0x0000000000017941 */ /* 0x000fea0003800000 */
.L_x_47:
        /* <DEDUP_REMOVED lines=12> */
.L_x_50:
[----:B------:R-:W-:Y:S05]  /*38f0*/  BSYNC B1 ;  /* 0x0000000000017941 */ /* 0x000fea0003800000 */
.L_x_49:
        /* <DEDUP_REMOVED lines=12> */
.L_x_52:
[----:B------:R-:W-:Y:S05]  /*39c0*/  BSYNC B1 ;  /* 0x0000000000017941 */ /* 0x000fea0003800000 */
.L_x_51:
        /* <DEDUP_REMOVED lines=12> */
.L_x_54:
[----:B------:R-:W-:Y:S05]  /*3a90*/  BSYNC B1 ;  /* 0x0000000000017941 */ /* 0x000fea0003800000 */
.L_x_53:
        /* <DEDUP_REMOVED lines=12> */
.L_x_56:
[----:B------:R-:W-:Y:S05]  /*3b60*/  BSYNC B1 ;  /* 0x0000000000017941 */ /* 0x000fea0003800000 */
.L_x_55:
        /* <DEDUP_REMOVED lines=12> */
.L_x_58:
[----:B------:R-:W-:Y:S05]  /*3c30*/  BSYNC B1 ;  /* 0x0000000000017941 */ /* 0x000fea0003800000 */
.L_x_57:
        /* <DEDUP_REMOVED lines=12> */
.L_x_60:
[----:B------:R-:W-:Y:S05]  /*3d00*/  BSYNC B1 ;  /* 0x0000000000017941 */ /* 0x000fea0003800000 */
.L_x_59:
        /* <DEDUP_REMOVED lines=12> */
.L_x_62:
[----:B------:R-:W-:Y:S05]  /*3dd0*/  BSYNC B1 ;  /* 0x0000000000017941 */ /* 0x000fea0003800000 */
.L_x_61:
        /* <DEDUP_REMOVED lines=12> */
.L_x_64:
[----:B------:R-:W-:Y:S05]  /*3ea0*/  BSYNC B1 ;  /* 0x0000000000017941 */ /* 0x000fea0003800000 */
.L_x_63:
        /* <DEDUP_REMOVED lines=12> */
.L_x_66:
[----:B------:R-:W-:Y:S05]  /*3f70*/  BSYNC B1 ;  /* 0x0000000000017941 */ /* 0x000fea0003800000 */
.L_x_65:
        /* <DEDUP_REMOVED lines=12> */
.L_x_68:
[----:B------:R-:W-:Y:S05]  /*4040*/  BSYNC B1 ;  /* 0x0000000000017941 */ /* 0x000fea0003800000 */
.L_x_67:
        /* <DEDUP_REMOVED lines=12> */
.L_x_70:
[----:B------:R-:W-:Y:S05]  /*4110*/  BSYNC B1 ;  /* 0x0000000000017941 */ /* 0x000fea0003800000 */
.L_x_69:
        /* <DEDUP_REMOVED lines=12> */
.L_x_72:
[----:B------:R-:W-:Y:S05]  /*41e0*/  BSYNC B1 ;  /* 0x0000000000017941 */ /* 0x000fea0003800000 */
.L_x_71:
        /* <DEDUP_REMOVED lines=12> */
.L_x_74:
[----:B------:R-:W-:Y:S05]  /*42b0*/  BSYNC B1 ;  /* 0x0000000000017941 */ /* 0x000fea0003800000 */
.L_x_73:
        /* <DEDUP_REMOVED lines=12> */
.L_x_76:
[----:B------:R-:W-:Y:S05]  /*4380*/  BSYNC B1 ;  /* 0x0000000000017941 */ /* 0x000fea0003800000 */
.L_x_75:
        /* <DEDUP_REMOVED lines=12> */
.L_x_78:
[----:B------:R-:W-:Y:S05]  /*4450*/  BSYNC B1 ;  /* 0x0000000000017941 */ /* 0x000fea0003800000 */
.L_x_77:
        /* <DEDUP_REMOVED lines=12> */
.L_x_80:
[----:B------:R-:W-:Y:S05]  /*4520*/  BSYNC B1 ;  /* 0x0000000000017941 */ /* 0x000fea0003800000 */
.L_x_79:
        /* <DEDUP_REMOVED lines=12> */
.L_x_82:
[----:B------:R-:W-:Y:S05]  /*45f0*/  BSYNC B1 ;  /* 0x0000000000017941 */ /* 0x000fea0003800000 */
.L_x_81:
        /* <DEDUP_REMOVED lines=12> */
.L_x_84:
[----:B------:R-:W-:Y:S05]  /*46c0*/  BSYNC B1 ;  /* 0x0000000000017941 */ /* 0x000fea0003800000 */
.L_x_83:
        /* <DEDUP_REMOVED lines=12> */
.L_x_86:
[----:B------:R-:W-:Y:S05]  /*4790*/  BSYNC B1 ;  /* 0x0000000000017941 */ /* 0x000fea0003800000 */
.L_x_85:
        /* <DEDUP_REMOVED lines=12> */
.L_x_88:
[----:B------:R-:W-:Y:S05]  /*4860*/  BSYNC B1 ;  /* 0x0000000000017941 */ /* 0x000fea0003800000 */
.L_x_87:
        /* <DEDUP_REMOVED lines=12> */
.L_x_90:
[----:B------:R-:W-:Y:S05]  /*4930*/  BSYNC B1 ;  /* 0x0000000000017941 */ /* 0x000fea0003800000 */
.L_x_89:
        /* <DEDUP_REMOVED lines=12> */
.L_x_92:
[----:B------:R-:W-:Y:S05]  /*4a00*/  BSYNC B1 ;  /* 0x0000000000017941 */ /* 0x000fea0003800000 */
.L_x_91:
[----:B-----5:R-:W-:Y:S01]  /*4a10*/  LOP3.LUT R5, R5, 0xff, RZ, 0xc0, !PT ;  /* 0x000000ff05057812 */ /* 0x020fe200078ec0ff */
[----:B------:R-:W-:Y:S01]  /*4a20*/  BSSY B1, `(.L_x_93) ;  /* 0x000000b000017945 */ /* 0x000fe20003800000 */
[----:B------:R-:W-:Y:S02]  /*4a30*/  ISETP.LT.OR P2, PT, R33, 0x39, !P1 ;  /* 0x000000392100780c */ /* 0x000fe40004f41670 */
[----:B------:R-:W-:-:S05]  /*4a40*/  F2FP.F16.E4M3.UNPACK_B R5, R5 ;  /* 0x00000005ff05723e */ /* 0x000fca00020006ff */
[----:B0-2---:R-:W-:-:S05]  /*4a50*/  HADD2.F32 R28, -RZ, R5.H0_H0 ;  /* 0x20000005ff1c7230 */ /* 0x005fca0000004100 */
[----:B------:R-:W-:-:S04]  /*4a60*/  FMUL R5, R28, R9 ;  /* 0x000000091c057220 */ /* 0x000fc80000400000 */
[----:B------:R-:W-:-:S05]  /*4a70*/  FFMA R5, R112, R8, R5 ;  /* 0x0000000870057223 */ /* 0x000fca0000000005 */
[----:B------:R-:W-:Y:S02]  /*4a80*/  F2FP.SATFINITE.E4M3.F32.PACK_AB_MERGE_C R29, RZ, R5, RZ ;  /* 0x00000005ff1d723e */ /* 0x000fe400048070ff */
[----:B------:R-:W-:-:S03]  /*4a90*/  PRMT R5, RZ, 0x7610, R5 ;  /* 0x00007610ff057816 */ /* 0x000fc60000000005 */
[----:B------:R0:W-:Y:S01]  /*4aa0*/  @!P0 STG.E.U8 desc[UR16][R14.64+0x39], R29 ;  /* 0x0000391d0e008986 */ /* 0x0001e2000c101110 */
[----:B------:R-:W-:Y:S05]  /*4ab0*/  @P2 BRA `(.L_x_94) ;  /* 0x0000000000042947 */ /* 0x000fea0003800000 */
[----:B------:R2:W5:Y:S02]  /*4ac0*/  LDG.E.U8 R5, desc[UR16][R30.64+0x38] ;  /* 0x000038101e057981 */ /* 0x000564000c1e1100 */
.L_x_94:
[----:B------:R-:W-:Y:S05]  /*4ad0*/  BSYNC B1 ;  /* 0x0000000000017941 */ /* 0x000fea0003800000 */
.L_x_93:
[----:B-----5:R-:W-:Y:S01]  /*4ae0*/  LOP3.LUT R5, R5, 0xff, RZ, 0xc0, !PT ;  /* 0x000000ff05057812 */ /* 0x020fe200078ec0ff */
[----:B------:R-:W-:Y:S01]  /*4af0*/  BSSY B1, `(.L_x_95) ;  /* 0x000000b000017945 */ /* 0x000fe20003800000 */
[----:B------:R-:W-:Y:S02]  /*4b00*/  ISETP.LT.OR P1, PT, R33, 0x3a, !P1 ;  /* 0x0000003a2100780c */ /* 0x000fe40004f21670 */
[----:B------:R-:W-:-:S05]  /*4b10*/  F2FP.F16.E4M3.UNPACK_B R5, R5 ;  /* 0x00000005ff05723e */ /* 0x000fca00020006ff */
[----:B01--4-:R-:W-:Y:S01]  /*4b20*/  HADD2.F32 R14, -RZ, R5.H0_H0 ;  /* 0x20000005ff0e7230 */ /* 0x013fe20000004100 */
[----:B------:R-:W-:-:S04]  /*4b30*/  PRMT R5, RZ, 0x7610, R5 ;  /* 0x00007610ff057816 */ /* 0x000fc80000000005 */
[----:B------:R-:W-:-:S04]  /*4b40*/  FMUL R14, R14, R9 ;  /* 0x000000090e0e7220 */ /* 0x000fc80000400000 */
[----:B------:R-:W-:-:S05]  /*4b50*/  FFMA R14, R115, R8, R14 ;  /* 0x00000008730e7223 */ /* 0x000fca000000000e */
[----:B------:R-:W-:-:S05]  /*4b60*/  F2FP.SATFINITE.E4M3.F32.PACK_AB_MERGE_C R15, RZ, R14, RZ ;  /* 0x0000000eff0f723e */ /* 0x000fca00048070ff */
[----:B------:R0:W-:Y:S01]  /*4b70*/  @!P2 STG.E.U8 desc[UR16][R12.64+0x38], R15 ;  /* 0x0000380f0c00a986 */ /* 0x0001e2000c101110 */
[----:B------:R-:W-:Y:S05]  /*4b80*/  @P1 BRA `(.L_x_96) ;  /* 0x0000000000041947 */ /* 0x000fea0003800000 */
[----:B------:R1:W5:Y:S02]  /*4b90*/  LDG.E.U8 R5, desc[UR16][R30.64+0x39] ;  /* 0x000039101e057981 */ /* 0x000364000c1e1100 */
.L_x_96:
[----:B------:R-:W-:Y:S05]  /*4ba0*/  BSYNC B1 ;  /* 0x0000000000017941 */ /* 0x000fea0003800000 */
.L_x_95:
[----:B-----5:R-:W-:Y:S01]  /*4bb0*/  LOP3.LUT R5, R5, 0xff, RZ, 0xc0, !PT ;  /* 0x000000ff05057812 */ /* 0x020fe200078ec0ff */
[----:B------:R-:W-:Y:S01]  /*4bc0*/  BSSY B1, `(.L_x_97) ;  /* 0x0000013000017945 */ /* 0x000fe20003800000 */
[----:B------:R-:W-:Y:S02]  /*4bd0*/  IADD3 R29, P0, R35, 0x80, RZ ;  /* 0x00000080231d7810 */ /* 0x000fe40007f1e0ff */
[----:B------:R-:W-:-:S03]  /*4be0*/  F2FP.F16.E4M3.UNPACK_B R5, R5 ;  /* 0x00000005ff05723e */ /* 0x000fc600020006ff */
[----:B0-----:R-:W-:Y:S01]  /*4bf0*/  IMAD.X R15, RZ, RZ, R25, P0 ;  /* 0x000000ffff0f7224 */ /* 0x001fe200000e0619 */
        /* <DEDUP_REMOVED lines=9> */
[----:B-123--:R-:W-:Y:S02]  /*4c90*/  F2FP.SATFINITE.E4M3.F32.PACK_AB_MERGE_C R31, RZ, R5, RZ ;  /* 0x00000005ff1f723e */ /* 0x00efe400048070ff */
[----:B------:R-:W-:Y:S02]  /*4ca0*/  IADD3.X R15, R15, UR11, R29, P2, !PT ;  /* 0x0000000b0f0f7c10 */ /* 0x000fe400097fe41d */
[----:B------:R-:W-:Y:S01]  /*4cb0*/  PRMT R5, RZ, 0x7610, R5 ;  /* 0x00007610ff057816 */ /* 0x000fe20000000005 */
[----:B------:R0:W-:Y:S01]  /*4cc0*/  @!P1 STG.E.U8 desc[UR16][R12.64+0x39], R31 ;  /* 0x0000391f0c009986 */ /* 0x0001e2000c101110 */
[----:B------:R-:W-:Y:S05]  /*4cd0*/  @P4 BRA `(.L_x_98) ;  /* 0x0000000000044947 */ /* 0x000fea0003800000 */
[----:B------:R1:W5:Y:S02]  /*4ce0*/  LDG.E.U8 R5, desc[UR16][R14.64] ;  /* 0x000000100e057981 */ /* 0x000364000c1e1100 */
.L_x_98:
[----:B------:R-:W-:Y:S05]  /*4cf0*/  BSYNC B1 ;  /* 0x0000000000017941 */ /* 0x000fea0003800000 */
.L_x_97:
[----:B-----5:R-:W-:Y:S01]  /*4d00*/  LOP3.LUT R5, R5, 0xff, RZ, 0xc0, !PT ;  /* 0x000000ff05057812 */ /* 0x020fe200078ec0ff */
[----:B------:R-:W-:Y:S01]  /*4d10*/  BSSY B1, `(.L_x_99) ;  /* 0x000000b000017945 */ /* 0x000fe20003800000 */
[----:B------:R-:W-:Y:S02]  /*4d20*/  ISETP.LT.OR P2, PT, R33, 0x2, !P0 ;  /* 0x000000022100780c */ /* 0x000fe40004741670 */
[----:B------:R-:W-:-:S05]  /*4d30*/  F2FP.F16.E4M3.UNPACK_B R5, R5 ;  /* 0x00000005ff05723e */ /* 0x000fca00020006ff */
[----:B0-----:R-:W-:Y:S01]  /*4d40*/  HADD2.F32 R12, -RZ, R5.H0_H0 ;  /* 0x20000005ff0c7230 */ /* 0x001fe20000004100 */
[----:B------:R-:W-:-:S04]  /*4d50*/  PRMT R5, RZ, 0x7610, R5 ;  /* 0x00007610ff057816 */ /* 0x000fc80000000005 */
[----:B------:R-:W-:-:S04]  /*4d60*/  FMUL R12, R12, R9 ;  /* 0x000000090c0c7220 */ /* 0x000fc80000400000 */
[----:B------:R-:W-:-:S05]  /*4d70*/  FFMA R12, R113, R8, R12 ;  /* 0x00000008710c7223 */ /* 0x000fca000000000c */
[----:B------:R-:W-:-:S05]  /*4d80*/  F2FP.SATFINITE.E4M3.F32.PACK_AB_MERGE_C R13, RZ, R12, RZ ;  /* 0x0000000cff0d723e */ /* 0x000fca00048070ff */
[----:B------:R0:W-:Y:S01]  /*4d90*/  @!P4 STG.E.U8 desc[UR16][R10.64], R13 ;  /* 0x0000000d0a00c986 */ /* 0x0001e2000c101110 */
[----:B------:R-:W-:Y:S05]  /*4da0*/  @P2 BRA `(.L_x_100) ;  /* 0x0000000000042947 */ /* 0x000fea0003800000 */
[----:B------:R2:W5:Y:S02]  /*4db0*/  LDG.E.U8 R5, desc[UR16][R14.64+0x1] ;  /* 0x000001100e057981 */ /* 0x000564000c1e1100 */
.L_x_100:
[----:B------:R-:W-:Y:S05]  /*4dc0*/  BSYNC B1 ;  /* 0x0000000000017941 */ /* 0x000fea0003800000 */
.L_x_99:
[----:B-----5:R-:W-:Y:S01]  /*4dd0*/  LOP3.LUT R5, R5, 0xff, RZ, 0xc0, !PT ;  /* 0x000000ff05057812 */ /* 0x020fe200078ec0ff */
[----:B------:R-:W-:Y:S01]  /*4de0*/  BSSY B1, `(.L_x_101) ;  /* 0x0000013000017945 */ /* 0x000fe20003800000 */
[----:B------:R-:W-:Y:S02]  /*4df0*/  IADD3 R35, P1, R35, 0x88, RZ ;  /* 0x0000008823237810 */ /* 0x000fe40007f3e0ff */
[----:B------:R-:W-:-:S03]  /*4e00*/  F2FP.F16.E4M3.UNPACK_B R5, R5 ;  /* 0x00000005ff05723e */ /* 0x000fc600020006ff */
[----:B------:R-:W-:Y:S01]  /*4e10*/  IMAD.X R24, RZ, RZ, R25, P1 ;  /* 0x000000ffff187224 */ /* 0x000fe200008e0619 */
[----:B------:R-:W-:Y:S01]  /*4e20*/  ISETP.GE.AND P1, PT, R34, 0x89, PT ;  /* 0x000000892200780c */ /* 0x000fe20003f26270 */
[----:B------:R-:W-:Y:S02]  /*4e30*/  HADD2.F32 R12, -RZ, R5.H0_H0 ;  /* 0x20000005ff0c7230 */ /* 0x000fe40000004100 */
[----:B------:R-:W-:Y:S01]  /*4e40*/  IMAD R24, R24, UR6, RZ ;  /* 0x0000000618187c24 */ /* 0x000fe2000f8e02ff */
[----:B------:R-:W-:Y:S01]  /*4e50*/  ISETP.LT.OR P5, PT, R33, 0x1, !P1 ;  /* 0x000000012100780c */ /* 0x000fe20004fa1670 */
[----:B------:R-:W-:-:S04]  /*4e60*/  IMAD.WIDE.U32 R26, R35, UR6, R26 ;  /* 0x00000006231a7c25 */ /* 0x000fc8000f8e001a */
[----:B------:R-:W-:Y:S01]  /*4e70*/  FMUL R5, R12, R9 ;  /* 0x000000090c057220 */ /* 0x000fe20000400000 */
[----:B------:R-:W-:-:S03]  /*4e80*/  IMAD R35, R35, UR7, R24 ;  /* 0x0000000723237c24 */ /* 0x000fc6000f8e0218 */
[----:B------:R-:W-:Y:S01]  /*4e90*/  FFMA R5, R108, R8, R5 ;  /* 0x000000086c057223 */ /* 0x000fe20000000005 */
[----:B------:R-:W-:-:S04]  /*4ea0*/  IADD3 R12, P4, R26, UR10, RZ ;  /* 0x0000000a1a0c7c10 */ /* 0x000fc8000ff9e0ff */
[----:B------:R-:W-:Y:S02]  /*4eb0*/  F2FP.SATFINITE.E4M3.F32.PACK_AB_MERGE_C R25, RZ, R5, RZ ;  /* 0x00000005ff19723e */ /* 0x000fe400048070ff */
[----:B0-----:R-:W-:Y:S02]  /*4ec0*/  IADD3.X R13, R27, UR11, R35, P4, !PT ;  /* 0x0000000b1b0d7c10 */ /* 0x001fe4000a7fe423 */
[----:B------:R-:W-:Y:S01]  /*4ed0*/  PRMT R5, RZ, 0x7610, R5 ;  /* 0x00007610ff057816 */ /* 0x000fe20000000005 */
[----:B------:R0:W-:Y:S01]  /*4ee0*/  @!P2 STG.E.U8 desc[UR16][R10.64+0x1], R25 ;  /* 0x000001190a00a986 */ /* 0x0001e2000c101110 */
[----:B------:R-:W-:Y:S05]  /*4ef0*/  @P5 BRA `(.L_x_102) ;  /* 0x0000000000045947 */ /* 0x000fea0003800000 */
[----:B------:R3:W5:Y:S02]  /*4f00*/  LDG.E.U8 R5, desc[UR16][R12.64] ;  /* 0x000000100c057981 */ /* 0x000764000c1e1100 */
.L_x_102:
[----:B------:R-:W-:Y:S05]  /*4f10*/  BSYNC B1 ;  /* 0x0000000000017941 */ /* 0x000fea0003800000 */
.L_x_101:
        /* <DEDUP_REMOVED lines=8> */
[----:B0-----:R-:W-:-:S05]  /*4fa0*/  F2FP.SATFINITE.E4M3.F32.PACK_AB_MERGE_C R25, RZ, R24, RZ ;  /* 0x00000018ff19723e */ /* 0x001fca00048070ff */
[----:B------:R0:W-:Y:S01]  /*4fb0*/  @!P5 STG.E.U8 desc[UR16][R6.64], R25 ;  /* 0x000000190600d986 */ /* 0x0001e2000c101110 */
[----:B------:R-:W-:Y:S05]  /*4fc0*/  @P2 BRA `(.L_x_104) ;  /* 0x0000000000042947 */ /* 0x000fea0003800000 */
[----:B------:R4:W5:Y:S02]  /*4fd0*/  LDG.E.U8 R5, desc[UR16][R12.64+0x1] ;  /* 0x000001100c057981 */ /* 0x000964000c1e1100 */
.L_x_104:
[----:B------:R-:W-:Y:S05]  /*4fe0*/  BSYNC B1 ;  /* 0x0000000000017941 */ /* 0x000fea0003800000 */
.L_x_103:
[----:B-----5:R-:W-:Y:S01]  /*4ff0*/  LOP3.LUT R5, R5, 0xff, RZ, 0xc0, !PT ;  /* 0x000000ff05057812 */ /* 0x020fe200078ec0ff */
[----:B------:R-:W-:Y:S01]  /*5000*/  BSSY B1, `(.L_x_105) ;  /* 0x000000b000017945 */ /* 0x000fe20003800000 */
[----:B------:R-:W-:Y:S02]  /*5010*/  ISETP.LT.OR P4, PT, R33, 0x9, !P0 ;  /* 0x000000092100780c */ /* 0x000fe40004781670 */
[----:B------:R-:W-:-:S05]  /*5020*/  F2FP.F16.E4M3.UNPACK_B R5, R5 ;  /* 0x00000005ff05723e */ /* 0x000fca00020006ff */
[----:B------:R-:W-:-:S05]  /*5030*/  HADD2.F32 R24, -RZ, R5.H0_H0 ;  /* 0x20000005ff187230 */ /* 0x000fca0000004100 */
[----:B------:R-:W-:-:S04]  /*5040*/  FMUL R5, R24, R9 ;  /* 0x0000000918057220 */ /* 0x000fc80000400000 */
[----:B------:R-:W-:-:S05]  /*5050*/  FFMA R5, R106, R8, R5 ;  /* 0x000000086a057223 */ /* 0x000fca0000000005 */
[----:B0-----:R-:W-:Y:S02]  /*5060*/  F2FP.SATFINITE.E4M3.F32.PACK_AB_MERGE_C R25, RZ, R5, RZ ;  /* 0x00000005ff19723e */ /* 0x001fe400048070ff */
[----:B------:R-:W-:-:S03]  /*5070*/  PRMT R5, RZ, 0x7610, R5 ;  /* 0x00007610ff057816 */ /* 0x000fc60000000005 */
[----:B------:R0:W-:Y:S01]  /*5080*/  @!P2 STG.E.U8 desc[UR16][R6.64+0x1], R25 ;  /* 0x000001190600a986 */ /* 0x0001e2000c101110 */
[----:B------:R-:W-:Y:S05]  /*5090*/  @P4 BRA `(.L_x_106) ;  /* 0x0000000000044947 */ /* 0x000fea0003800000 */
[----:B------:R0:W5:Y:S02]  /*50a0*/  LDG.E.U8 R5, desc[UR16][R14.64+0x8] ;  /* 0x000008100e057981 */ /* 0x000164000c1e1100 */
.L_x_106:
[----:B------:R-:W-:Y:S05]  /*50b0*/  BSYNC B1 ;  /* 0x0000000000017941 */ /* 0x000fea0003800000 */
.L_x_105:
        /* <DEDUP_REMOVED lines=12> */
.L_x_108:
[----:B------:R-:W-:Y:S05]  /*5180*/  BSYNC B1 ;  /* 0x0000000000017941 */ /* 0x000fea0003800000 */
.L_x_107:
        /* <DEDUP_REMOVED lines=12> */
.L_x_110:
[----:B------:R-:W-:Y:S05]  /*5250*/  BSYNC B1 ;  /* 0x0000000000017941 */ /* 0x000fea0003800000 */
.L_x_109:
        /* <DEDUP_REMOVED lines=12> */
.L_x_112:
[----:B------:R-:W-:Y:S05]  /*5320*/  BSYNC B1 ;  /* 0x0000000000017941 */ /* 0x000fea0003800000 */
.L_x_111:
        /* <DEDUP_REMOVED lines=12> */
.L_x_114:
[----:B------:R-:W-:Y:S05]  /*53f0*/  BSYNC B1 ;  /* 0x0000000000017941 */ /* 0x000fea0003800000 */
.L_x_113:
        /* <DEDUP_REMOVED lines=12> */
.L_x_116:
[----:B------:R-:W-:Y:S05]  /*54c0*/  BSYNC B1 ;  /* 0x0000000000017941 */ /* 0x000fea0003800000 */
.L_x_115:
        /* <DEDUP_REMOVED lines=12> */
.L_x_118:
[----:B------:R-:W-:Y:S05]  /*5590*/  BSYNC B1 ;  /* 0x0000000000017941 */ /* 0x000fea0003800000 */
.L_x_117:
        /* <DEDUP_REMOVED lines=12> */
.L_x_120:
[----:B------:R-:W-:Y:S05]  /*5660*/  BSYNC B1 ;  /* 0x0000000000017941 */ /* 0x000fea0003800000 */
.L_x_119:
        /* <DEDUP_REMOVED lines=12> */
.L_x_122:
[----:B------:R-:W-:Y:S05]  /*5730*/  BSYNC B1 ;  /* 0x0000000000017941 */ /* 0x000fea0003800000 */
.L_x_121:
        /* <DEDUP_REMOVED lines=12> */
.L_x_124:
[----:B------:R-:W-:Y:S05]  /*5800*/  BSYNC B1 ;  /* 0x0000000000017941 */ /* 0x000fea0003800000 */
.L_x_123:
        /* <DEDUP_REMOVED lines=12> */
.L_x_126:
[----:B------:R-:W-:Y:S05]  /*58d0*/  BSYNC B1 ;  /* 0x0000000000017941 */ /* 0x000fea0003800000 */
.L_x_125:
        /* <DEDUP_REMOVED lines=12> */
.L_x_128:
[----:B------:R-:W-:Y:S05]  /*59a0*/  BSYNC B1 ;  /* 0x0000000000017941 */ /* 0x000fea0003800000 */
.L_x_127:
        /* <DEDUP_REMOVED lines=12> */
.L_x_130:
[----:B------:R-:W-:Y:S05]  /*5a70*/  BSYNC B1 ;  /* 0x0000000000017941 */ /* 0x000fea0003800000 */
.L_x_129:
        /* <DEDUP_REMOVED lines=12> */
.L_x_132:
[----:B------:R-:W-:Y:S05]  /*5b40*/  BSYNC B1 ;  /* 0x0000000000017941 */ /* 0x000fea0003800000 */
.L_x_131:
        /* <DEDUP_REMOVED lines=12> */
.L_x_134:
[----:B------:R-:W-:Y:S05]  /*5c10*/  BSYNC B1 ;  /* 0x0000000000017941 */ /* 0x000fea0003800000 */
.L_x_133:
        /* <DEDUP_REMOVED lines=12> */
.L_x_136:
[----:B------:R-:W-:Y:S05]  /*5ce0*/  BSYNC B1 ;  /* 0x0000000000017941 */ /* 0x000fea0003800000 */
.L_x_135:
        /* <DEDUP_REMOVED lines=12> */
.L_x_138:
[----:B------:R-:W-:Y:S05]  /*5db0*/  BSYNC B1 ;  /* 0x0000000000017941 */ /* 0x000fea0003800000 */
.L_x_137:
        /* <DEDUP_REMOVED lines=12> */
.L_x_140:
[----:B------:R-:W-:Y:S05]  /*5e80*/  BSYNC B1 ;  /* 0x0000000000017941 */ /* 0x000fea0003800000 */
.L_x_139:
        /* <DEDUP_REMOVED lines=12> */
.L_x_142:
[----:B------:R-:W-:Y:S05]  /*5f50*/  BSYNC B1 ;  /* 0x0000000000017941 */ /* 0x000fea0003800000 */
.L_x_141:
        /* <DEDUP_REMOVED lines=12> */
.L_x_144:
[----:B------:R-:W-:Y:S05]  /*6020*/  BSYNC B1 ;  /* 0x0000000000017941 */ /* 0x000fea0003800000 */
.L_x_143:
        /* <DEDUP_REMOVED lines=12> */
.L_x_146:
[----:B------:R-:W-:Y:S05]  /*60f0*/  BSYNC B1 ;  /* 0x0000000000017941 */ /* 0x000fea0003800000 */
.L_x_145:
        /* <DEDUP_REMOVED lines=12> */
.L_x_148:
[----:B------:R-:W-:Y:S05]  /*61c0*/  BSYNC B1 ;  /* 0x0000000000017941 */ /* 0x000fea0003800000 */
.L_x_147:
        /* <DEDUP_REMOVED lines=12> */
.L_x_150:
[----:B------:R-:W-:Y:S05]  /*6290*/  BSYNC B1 ;  /* 0x0000000000017941 */ /* 0x000fea0003800000 */
.L_x_149:
        /* <DEDUP_REMOVED lines=12> */
.L_x_152:
[----:B------:R-:W-:Y:S05]  /*6360*/  BSYNC B1 ;  /* 0x0000000000017941 */ /* 0x000fea0003800000 */
.L_x_151:
        /* <DEDUP_REMOVED lines=12> */
.L_x_154:
[----:B------:R-:W-:Y:S05]  /*6430*/  BSYNC B1 ;  /* 0x0000000000017941 */ /* 0x000fea0003800000 */
.L_x_153:
        /* <DEDUP_REMOVED lines=12> */
.L_x_156:
[----:B------:R-:W-:Y:S05]  /*6500*/  BSYNC B1 ;  /* 0x0000000000017941 */ /* 0x000fea0003800000 */
.L_x_155:
[----:B-----5:R-:W-:Y:S01]  /*6510*/  LOP3.LUT R5, R5, 0xff, RZ, 0xc0, !PT ;  /* 0x000000ff05057812 */ /* 0x020fe200078ec0ff */
[----:B------:R-:W-:Y:S01]  /*6520*/  BSSY B1, `(.L_x_157) ;  /* 0x000000b000017945 */ /* 0x000fe20003800000 */
[----:B------:R-:W-:Y:S02]  /*6530*/  ISETP.LT.OR P2, PT, R33, 0x39, !P1 ;  /* 0x000000392100780c */ /* 0x000fe40004f41670 */
[----:B------:R-:W-:-:S05]  /*6540*/  F2FP.F16.E4M3.UNPACK_B R5, R5 ;  /* 0x00000005ff05723e */ /* 0x000fca00020006ff */
[----:B012---:R-:W-:-:S05]  /*6550*/  HADD2.F32 R14, -RZ, R5.H0_H0 ;  /* 0x20000005ff0e7230 */ /* 0x007fca0000004100 */
[----:B------:R-:W-:-:S04]  /*6560*/  FMUL R5, R14, R9 ;  /* 0x000000090e057220 */ /* 0x000fc80000400000 */
[----:B------:R-:W-:-:S05]  /*6570*/  FFMA R5, R16, R8, R5 ;  /* 0x0000000810057223 */ /* 0x000fca0000000005 */
[----:B------:R-:W-:Y:S02]  /*6580*/  F2FP.SATFINITE.E4M3.F32.PACK_AB_MERGE_C R15, RZ, R5, RZ ;  /* 0x00000005ff0f723e */ /* 0x000fe400048070ff */
[----:B------:R-:W-:-:S03]  /*6590*/  PRMT R5, RZ, 0x7610, R5 ;  /* 0x00007610ff057816 */ /* 0x000fc60000000005 */
[----:B------:R0:W-:Y:S01]  /*65a0*/  @!P0 STG.E.U8 desc[UR16][R10.64+0x39], R15 ;  /* 0x0000390f0a008986 */ /* 0x0001e2000c101110 */
[----:B------:R-:W-:Y:S05]  /*65b0*/  @P2 BRA `(.L_x_158) ;  /* 0x0000000000042947 */ /* 0x000fea0003800000 */
[----:B------:R1:W5:Y:S02]  /*65c0*/  LDG.E.U8 R5, desc[UR16][R12.64+0x38] ;  /* 0x000038100c057981 */ /* 0x000364000c1e1100 */
.L_x_158:
[----:B------:R-:W-:Y:S05]  /*65d0*/  BSYNC B1 ;  /* 0x0000000000017941 */ /* 0x000fea0003800000 */
.L_x_157:
        /* <DEDUP_REMOVED lines=12> */
.L_x_160:
[----:B------:R-:W-:Y:S05]  /*66a0*/  BSYNC B1 ;  /* 0x0000000000017941 */ /* 0x000fea0003800000 */
.L_x_159:
[----:B------:R-:W-:Y:S05]  /*66b0*/  @P1 BRA `(.L_x_161) ;  /* 0x0000001000301947 */ /* 0x000fea0003800000 */
[----:B-----5:R-:W-:-:S04]  /*66c0*/  LOP3.LUT R5, R5, 0xff, RZ, 0xc0, !PT ;  /* 0x000000ff05057812 */ /* 0x020fc800078ec0ff */
[----:B------:R-:W-:-:S05]  /*66d0*/  F2FP.F16.E4M3.UNPACK_B R5, R5 ;  /* 0x00000005ff05723e */ /* 0x000fca00020006ff */
[----:B------:R-:W-:-:S05]  /*66e0*/  HADD2.F32 R10, -RZ, R5.H0_H0 ;  /* 0x20000005ff0a7230 */ /* 0x000fca0000004100 */
[----:B------:R-:W-:-:S04]  /*66f0*/  FMUL R5, R10, R9 ;  /* 0x000000090a057220 */ /* 0x000fc80000400000 */
[----:B------:R-:W-:-:S05]  /*6700*/  FFMA R5, R18, R8, R5 ;  /* 0x0000000812057223 */ /* 0x000fca0000000005 */
[----:B------:R-:W-:-:S05]  /*6710*/  F2FP.SATFINITE.E4M3.F32.PACK_AB_MERGE_C R5, RZ, R5, RZ ;  /* 0x00000005ff05723e */ /* 0x000fca00048070ff */
[----:B------:R0:W-:Y:S01]  /*6720*/  STG.E.U8 desc[UR16][R6.64+0x39], R5 ;  /* 0x0000390506007986 */ /* 0x0001e2000c101110 */
[----:B------:R-:W-:Y:S05]  /*6730*/  BRA `(.L_x_161) ;  /* 0x0000001000107947 */ /* 0x000fea0003800000 */
.L_x_32:
[C---:B------:R-:W-:Y:S01]  /*6740*/  ISETP.GE.AND P0, PT, R34.reuse, 0x1, PT ;  /* 0x000000012200780c */ /* 0x040fe20003f06270 */
[-C--:B--2---:R-:W-:Y:S01]  /*6750*/  FMUL R145, R145, R8.reuse ;  /* 0x0000000891917220 */ /* 0x084fe20000400000 */
[----:B------:R-:W-:Y:S01]  /*6760*/  ISETP.GE.AND P2, PT, R34, 0x9, PT ;  /* 0x000000092200780c */ /* 0x000fe20003f46270 */
[-C--:B------:R-:W-:Y:S01]  /*6770*/  FMUL R140, R140, R8.reuse ;  /* 0x000000088c8c7220 */ /* 0x080fe20000400000 */
[----:B------:R-:W-:Y:S01]  /*6780*/  ISETP.LT.OR P1, PT, R33, 0x1, !P0 ;  /* 0x000000012100780c */ /* 0x000fe20004721670 */
[-C--:B------:R-:W-:Y:S01]  /*6790*/  FMUL R143, R143, R8.reuse ;  /* 0x000000088f8f7220 */ /* 0x080fe20000400000 */
[----:B------:R-:W-:Y:S01]  /*67a0*/  F2FP.SATFINITE.E4M3.F32.PACK_AB_MERGE_C R145, RZ, R145, RZ ;  /* 0x00000091ff91723e */ /* 0x000fe200048070ff */
[-C--:B------:R-:W-:Y:S01]  /*67b0*/  FMUL R138, R138, R8.reuse ;  /* 0x000000088a8a7220 */ /* 0x080fe20000400000 */
[----:B------:R-:W-:Y:S01]  /*67c0*/  ISETP.LT.OR P4, PT, R33, 0x2, !P0 ;  /* 0x000000022100780c */ /* 0x000fe20004781670 */
[-C--:B------:R-:W-:Y:S01]  /*67d0*/  FMUL R141, R141, R8.reuse ;  /* 0x000000088d8d7220 */ /* 0x080fe20000400000 */
[C---:B------:R-:W-:Y:S01]  /*67e0*/  ISETP.LT.OR P5, PT, R33.reuse, 0x1, !P2 ;  /* 0x000000012100780c */ /* 0x040fe200057a1670 */
[-C--:B------:R-:W-:Y:S01]  /*67f0*/  FMUL R136, R136, R8.reuse ;  /* 0x0000000888887220 */ /* 0x080fe20000400000 */
[----:B------:R-:W-:Y:S01]  /*6800*/  ISETP.LT.OR P6, PT, R33, 0x2, !P2 ;  /* 0x000000022100780c */ /* 0x000fe200057c1670 */
[----:B------:R-:W-:Y:S01]  /*6810*/  FMUL R139, R139, R8 ;  /* 0x000000088b8b7220 */ /* 0x000fe20000400000 */
[----:B------:R-:W-:Y:S01]  /*6820*/  F2FP.SATFINITE.E4M3.F32.PACK_AB_MERGE_C R5, RZ, R140, RZ ;  /* 0x0000008cff05723e */ /* 0x000fe200048070ff */
[-C--:B------:R-:W-:Y:S01]  /*6830*/  FMUL R134, R134, R8.reuse ;  /* 0x0000000886867220 */ /* 0x080fe20000400000 */
[----:B------:R-:W-:Y:S01]  /*6840*/  F2FP.SATFINITE.E4M3.F32.PACK_AB_MERGE_C R143, RZ, R143, RZ ;  /* 0x0000008fff8f723e */ /* 0x000fe200048070ff */
[----:B------:R-:W-:Y:S01]  /*6850*/  @!P1 STG.E.U8 desc[UR16][R14.64], R145 ;  /* 0x000000910e009986 */ /* 0x000fe2000c101110 */
[----:B------:R-:W-:Y:S01]  /*6860*/  ISETP.LT.OR P1, PT, R33, 0x9, !P0 ;  /* 0x000000092100780c */ /* 0x000fe20004721670 */
[----:B------:R-:W-:Y:S01]  /*6870*/  FMUL R137, R137, R8 ;  /* 0x0000000889897220 */ /* 0x000fe20000400000 */
[----:B------:R-:W-:Y:S01]  /*6880*/  F2FP.SATFINITE.E4M3.F32.PACK_AB_MERGE_C R25, RZ, R138, RZ ;  /* 0x0000008aff19723e */ /* 0x000fe200048070ff */
[----:B------:R0:W-:Y:S01]  /*6890*/  @!P4 STG.E.U8 desc[UR16][R14.64+0x1], R5 ;  /* 0x000001050e00c986 */ /* 0x0001e2000c101110 */
[----:B------:R-:W-:Y:S01]  /*68a0*/  F2FP.SATFINITE.E4M3.F32.PACK_AB_MERGE_C R141, RZ, R141, RZ ;  /* 0x0000008dff8d723e */ /* 0x000fe200048070ff */
[-C--:B------:R-:W-:Y:S01]  /*68b0*/  FMUL R132, R132, R8.reuse ;  /* 0x0000000884847220 */ /* 0x080fe20000400000 */
[C---:B------:R-:W-:Y:S01]  /*68c0*/  ISETP.LT.OR P4, PT, R33.reuse, 0xa, !P0 ;  /* 0x0000000a2100780c */ /* 0x040fe20004781670 */
[----:B------:R-:W-:Y:S01]  /*68d0*/  @!P5 STG.E.U8 desc[UR16][R12.64], R143 ;  /* 0x0000008f0c00d986 */ /* 0x000fe2000c101110 */
[----:B------:R-:W-:Y:S01]  /*68e0*/  ISETP.LT.OR P5, PT, R33, 0x9, !P2 ;  /* 0x000000092100780c */ /* 0x000fe200057a1670 */
[-C--:B------:R-:W-:Y:S01]  /*68f0*/  FMUL R135, R135, R8.reuse ;  /* 0x0000000887877220 */ /* 0x080fe20000400000 */
[----:B------:R-:W-:Y:S01]  /*6900*/  F2FP.SATFINITE.E4M3.F32.PACK_AB_MERGE_C R139, RZ, R139, RZ ;  /* 0x0000008bff8b723e */ /* 0x000fe200048070ff */
[----:B------:R1:W-:Y:S01]  /*6910*/  @!P6 STG.E.U8 desc[UR16][R12.64+0x1], R25 ;  /* 0x000001190c00e986 */ /* 0x0003e2000c101110 */
[C---:B------:R-:W-:Y:S01]  /*6920*/  ISETP.LT.OR P6, PT, R33.reuse, 0xa, !P2 ;  /* 0x0000000a2100780c */ /* 0x040fe200057c1670 */
[-C--:B------:R-:W-:Y:S01]  /*6930*/  FMUL R130, R130, R8.reuse ;  /* 0x0000000882827220 */ /* 0x080fe20000400000 */
[----:B------:R-:W-:Y:S01]  /*6940*/  F2FP.SATFINITE.E4M3.F32.PACK_AB_MERGE_C R137, RZ, R137, RZ ;  /* 0x00000089ff89723e */ /* 0x000fe200048070ff */
[----:B------:R-:W-:Y:S01]  /*6950*/  @!P1 STG.E.U8 desc[UR16][R14.64+0x8], R141 ;  /* 0x0000088d0e009986 */ /* 0x000fe2000c101110 */
[----:B------:R-:W-:Y:S01]  /*6960*/  ISETP.LT.OR P1, PT, R33, 0x11, !P0 ;  /* 0x000000112100780c */ /* 0x000fe20004721670 */
[----:B------:R-:W-:Y:S01]  /*6970*/  FMUL R133, R133, R8 ;  /* 0x0000000885857220 */ /* 0x000fe20000400000 */
[----:B0-----:R-:W-:Y:S01]  /*6980*/  F2FP.SATFINITE.E4M3.F32.PACK_AB_MERGE_C R5, RZ, R136, RZ ;  /* 0x00000088ff05723e */ /* 0x001fe200048070ff */
[-C--:B------:R-:W-:Y:S01]  /*6990*/  FMUL R128, R128, R8.reuse ;  /* 0x0000000880807220 */ /* 0x080fe20000400000 */
[----:B------:R-:W-:Y:S01]  /*69a0*/  F2FP.SATFINITE.E4M3.F32.PACK_AB_MERGE_C R135, RZ, R135, RZ ;  /* 0x00000087ff87723e */ /* 0x000fe200048070ff */
[----:B------:R-:W-:Y:S01]  /*69b0*/  FMUL R131, R131, R8 ;  /* 0x0000000883837220 */ /* 0x000fe20000400000 */
[----:B------:R-:W-:Y:S01]  /*69c0*/  F2FP.SATFINITE.E4M3.F32.PACK_AB_MERGE_C R133, RZ, R133, RZ ;  /* 0x00000085ff85723e */ /* 0x000fe200048070ff */
[----:B------:R0:W-:Y:S01]  /*69d0*/  @!P4 STG.E.U8 desc[UR16][R14.64+0x9], R5 ;  /* 0x000009050e00c986 */ /* 0x0001e2000c101110 */
[----:B-1----:R-:W-:Y:S01]  /*69e0*/  F2FP.SATFINITE.E4M3.F32.PACK_AB_MERGE_C R25, RZ, R134, RZ ;  /* 0x00000086ff19723e */ /* 0x002fe200048070ff */
        /* <DEDUP_REMOVED lines=15> */
[-C--:B------:R-:W-:Y:S01]  /*6ae0*/  FMUL R125, R125, R8.reuse ;  /* 0x000000087d7d7220 */ /* 0x080fe20000400000 */
[----:B------:R-:W-:Y:S01]  /*6af0*/  FMUL R120, R120, R8 ;  /* 0x0000000878787220 */ /* 0x000fe20000400000 */
[----:B------:R-:W-:Y:S01]  /*6b00*/  F2FP.SATFINITE.E4M3.F32.PACK_AB_MERGE_C R127, RZ, R127, RZ ;  /* 0x0000007fff7f723e */ /* 0x000fe200048070ff */
[----:B------:R0:W-:Y:S01]  /*6b10*/  @!P4 STG.E.U8 desc[UR16][R14.64+0x11], R5 ;  /* 0x000011050e00c986 */ /* 0x0001e2000c101110 */
[----:B-1----:R-:W-:Y:S01]  /*6b20*/  F2FP.SATFINITE.E4M3.F32.PACK_AB_MERGE_C R25, RZ, R130, RZ ;  /* 0x00000082ff19723e */ /* 0x002fe200048070ff */
[-C--:B------:R-:W-:Y:S01]  /*6b30*/  FMUL R123, R123, R8.reuse ;  /* 0x000000087b7b7220 */ /* 0x080fe20000400000 */
[C---:B------:R-:W-:Y:S01]  /*6b40*/  ISETP.LT.OR P4, PT, R33.reuse, 0x1a, !P0 ;  /* 0x0000001a2100780c */ /* 0x040fe20004781670 */
[----:B------:R-:W-:Y:S01]  /*6b50*/  @!P5 STG.E.U8 desc[UR16][R12.64+0x10], R135 ;  /* 0x000010870c00d986 */ /* 0x000fe2000c101110 */
[C---:B------:R-:W-:Y:S01]  /*6b60*/  ISETP.LT.OR P5, PT, R33.reuse, 0x19, !P2 ;  /* 0x000000192100780c */ /* 0x040fe200057a1670 */
[-C--:B------:R-:W-:Y:S01]  /*6b70*/  FMUL R118, R118, R8.reuse ;  /* 0x0000000876767220 */ /* 0x080fe20000400000 */
[----:B------:R-:W-:Y:S01]  /*6b80*/  F2FP.SATFINITE.E4M3.F32.PACK_AB_MERGE_C R125, RZ, R125, RZ ;  /* 0x0000007dff7d723e */ /* 0x000fe200048070ff */
[----:B------:R1:W-:Y:S01]  /*6b90*/  @!P6 STG.E.U8 desc[UR16][R12.64+0x11], R25 ;  /* 0x000011190c00e986 */ /* 0x0003e2000c101110 */
[----:B------:R-:W-:Y:S01]  /*6ba0*/  ISETP.LT.OR P6, PT, R33, 0x1a, !P2 ;  /* 0x0000001a2100780c */ /* 0x000fe200057c1670 */
        /* <DEDUP_REMOVED lines=8> */
[-C--:B------:R-:W-:Y:S01]  /*6c30*/  FMUL R114, R114, R8.reuse ;  /* 0x0000000872727220 */ /* 0x080fe20000400000 */
[----:B------:R-:W-:Y:S01]  /*6c40*/  FMUL R112, R112, R8 ;  /* 0x0000000870707220 */ /* 0x000fe20000400000 */
[----:B-1----:R-:W-:Y:S01]  /*6c50*/  F2FP.SATFINITE.E4M3.F32.PACK_AB_MERGE_C R25, RZ, R126, RZ ;  /* 0x0000007eff19723e */ /* 0x002fe200048070ff */
[----:B------:R0:W-:Y:S01]  /*6c60*/  @!P4 STG.E.U8 desc[UR16][R14.64+0x19], R5 ;  /* 0x000019050e00c986 */ /* 0x0001e2000c101110 */
[----:B------:R-:W-:Y:S01]  /*6c70*/  ISETP.LT.OR P4, PT, R33, 0x22, !P0 ;  /* 0x000000222100780c */ /* 0x000fe20004781670 */
[-C--:B------:R-:W-:Y:S01]  /*6c80*/  FMUL R117, R117, R8.reuse ;  /* 0x0000000875757220 */ /* 0x080fe20000400000 */
[----:B------:R-:W-:Y:S01]  /*6c90*/  F2FP.SATFINITE.E4M3.F32.PACK_AB_MERGE_C R119, RZ, R119, RZ ;  /* 0x00000077ff77723e */ /* 0x000fe200048070ff */
[----:B------:R-:W-:Y:S01]  /*6ca0*/  @!P5 STG.E.U8 desc[UR16][R12.64+0x18], R131 ;  /* 0x000018830c00d986 */ /* 0x000fe2000c101110 */
[----:B------:R-:W-:Y:S01]  /*6cb0*/  ISETP.LT.OR P5, PT, R33, 0x21, !P2 ;  /* 0x000000212100780c */ /* 0x000fe200057a1670 */
[----:B------:R-:W-:Y:S01]  /*6cc0*/  FMUL R115, R115, R8 ;  /* 0x0000000873737220 */ /* 0x000fe20000400000 */
[----:B------:R-:W-:Y:S01]  /*6cd0*/  F2FP.SATFINITE.E4M3.F32.PACK_AB_MERGE_C R27, RZ, R112, RZ ;  /* 0x00000070ff1b723e */ /* 0x000fe200048070ff */
[----:B------:R1:W-:Y:S01]  /*6ce0*/  @!P6 STG.E.U8 desc[UR16][R12.64+0x19], R25 ;  /* 0x000019190c00e986 */ /* 0x0003e2000c101110 */
[----:B------:R-:W-:Y:S01]  /*6cf0*/  ISETP.LT.OR P6, PT, R33, 0x22, !P2 ;  /* 0x000000222100780c */ /* 0x000fe200057c1670 */
[-C--:B------:R-:W-:Y:S01]  /*6d00*/  FMUL R110, R110, R8.reuse ;  /* 0x000000086e6e7220 */ /* 0x080fe20000400000 */
[-C--:B------:R-:W-:Y:S01]  /*6d10*/  FMUL R113, R113, R8.reuse ;  /* 0x0000000871717220 */ /* 0x080fe20000400000 */
        /* <DEDUP_REMOVED lines=39> */
[-C--:B------:R-:W-:Y:S01]  /*6f90*/  FMUL R101, R101, R8.reuse ;  /* 0x0000000865657220 */ /* 0x080fe20000400000 */
[----:B------:R-:W-:Y:S01]  /*6fa0*/  @!P1 STG.E.U8 desc[UR16][R14.64+0x30], R121 ;  /* 0x000030790e009986 */ /* 0x000fe2000c101110 */
[----:B------:R-:W-:Y:S01]  /*6fb0*/  ISETP.LT.OR P1, PT, R33, 0x39, !P0 ;  /* 0x000000392100780c */ /* 0x000fe20004721670 */
[-C--:B------:R-:W-:Y:S01]  /*6fc0*/  FMUL R99, R99, R8.reuse ;  /* 0x0000000863637220 */ /* 0x080fe20000400000 */
[----:B------:R-:W-:Y:S01]  /*6fd0*/  ISETP.LT.OR P0, PT, R33, 0x3a, !P0 ;  /* 0x0000003a2100780c */ /* 0x000fe20004701670 */
[----:B------:R-:W-:Y:S01]  /*6fe0*/  FMUL R94, R94, R8 ;  /* 0x000000085e5e7220 */ /* 0x000fe20000400000 */
[----:B0-----:R-:W-:Y:S01]  /*6ff0*/  F2FP.SATFINITE.E4M3.F32.PACK_AB_MERGE_C R5, RZ, R116, RZ ;  /* 0x00000074ff05723e */ /* 0x001fe200048070ff */
[-C--:B------:R-:W-:Y:S01]  /*7000*/  FMUL R92, R92, R8.reuse ;  /* 0x000000085c5c7220 */ /* 0x080fe20000400000 */
[----:B------:R-:W-:Y:S01]  /*7010*/  F2FP.SATFINITE.E4M3.F32.PACK_AB_MERGE_C R103, RZ, R103, RZ ;  /* 0x00000067ff67723e */ /* 0x000fe200048070ff */
[----:B------:R-:W-:Y:S01]  /*7020*/  FMUL R95, R95, R8 ;  /* 0x000000085f5f7220 */ /* 0x000fe20000400000 */
[----:B-1----:R-:W-:Y:S01]  /*7030*/  F2FP.SATFINITE.E4M3.F32.PACK_AB_MERGE_C R25, RZ, R114, RZ ;  /* 0x00000072ff19723e */ /* 0x002fe200048070ff */
[----:B------:R0:W-:Y:S01]  /*7040*/  @!P4 STG.E.U8 desc[UR16][R14.64+0x31], R5 ;  /* 0x000031050e00c986 */ /* 0x0001e2000c101110 */
[----:B------:R-:W-:Y:S01]  /*7050*/  ISETP.LT.OR P4, PT, R33, 0x39, !P2 ;  /* 0x000000392100780c */ /* 0x000fe20005781670 */
[-C--:B------:R-:W-:Y:S01]  /*7060*/  FMUL R97, R97, R8.reuse ;  /* 0x0000000861617220 */ /* 0x080fe20000400000 */
[----:B------:R-:W-:Y:S01]  /*7070*/  ISETP.LT.OR P2, PT, R33, 0x3a, !P2 ;  /* 0x0000003a2100780c */ /* 0x000fe20005741670 */
[----:B------:R-:W-:Y:S01]  /*7080*/  @!P5 STG.E.U8 desc[UR16][R12.64+0x30], R119 ;  /* 0x000030770c00d986 */ /* 0x000fe2000c101110 */
[----:B------:R-:W-:Y:S01]  /*7090*/  F2FP.SATFINITE.E4M3.F32.PACK_AB_MERGE_C R101, RZ, R101, RZ ;  /* 0x00000065ff65723e */ /* 0x000fe200048070ff */
[-C--:B------:R-:W-:Y:S01]  /*70a0*/  FMUL R90, R90, R8.reuse ;  /* 0x000000085a5a7220 */ /* 0x080fe20000400000 */
[----:B------:R-:W-:Y:S01]  /*70b0*/  F2FP.SATFINITE.E4M3.F32.PACK_AB_MERGE_C R99, RZ, R99, RZ ;  /* 0x00000063ff63723e */ /* 0x000fe200048070ff */
[----:B------:R-:W-:Y:S01]  /*70c0*/  @!P6 STG.E.U8 desc[UR16][R12.64+0x31], R25 ;  /* 0x000031190c00e986 */ /* 0x000fe2000c101110 */
[----:B------:R-:W-:Y:S01]  /*70d0*/  F2FP.SATFINITE.E4M3.F32.PACK_AB_MERGE_C R95, RZ, R95, RZ ;  /* 0x0000005fff5f723e */ /* 0x000fe200048070ff */
[-C--:B------:R-:W-:Y:S01]  /*70e0*/  FMUL R22, R22, R8.reuse ;  /* 0x0000000816167220 */ /* 0x080fe20000400000 */
[-C--:B------:R-:W-:Y:S01]  /*70f0*/  FMUL R93, R93, R8.reuse ;  /* 0x000000085d5d7220 */ /* 0x080fe20000400000 */
[----:B------:R-:W-:Y:S01]  /*7100*/  @!P0 STG.E.U8 desc[UR16][R14.64+0x39], R27 ;  /* 0x0000391b0e008986 */ /* 0x000fe2000c101110 */
[----:B------:R-:W-:Y:S01]  /*7110*/  ISETP.GE.AND P0, PT, R34, 0x81, PT ;  /* 0x000000812200780c */ /* 0x000fe20003f06270 */
[----:B------:R-:W-:Y:S01]  /*7120*/  FMUL R91, R91, R8 ;  /* 0x000000085b5b7220 */ /* 0x000fe20000400000 */
[----:B0-----:R-:W-:Y:S01]  /*7130*/  F2FP.SATFINITE.E4M3.F32.PACK_AB_MERGE_C R5, RZ, R110, RZ ;  /* 0x0000006eff05723e */ /* 0x001fe200048070ff */
[----:B------:R0:W-:Y:S01]  /*7140*/  @!P1 STG.E.U8 desc[UR16][R14.64+0x38], R117 ;  /* 0x000038750e009986 */ /* 0x0001e2000c101110 */
[C---:B------:R-:W-:Y:S01]  /*7150*/  ISETP.LT.OR P6, PT, R33.reuse, 0x1, !P0 ;  /* 0x000000012100780c */ /* 0x040fe200047c1670 */
[-C--:B------:R-:W-:Y:S01]  /*7160*/  FMUL R88, R88, R8.reuse ;  /* 0x0000000858587220 */ /* 0x080fe20000400000 */
[----:B------:R-:W-:Y:S01]  /*7170*/  ISETP.LT.OR P5, PT, R33, 0x2, !P0 ;  /* 0x000000022100780c */ /* 0x000fe200047a1670 */
[----:B------:R-:W-:Y:S01]  /*7180*/  @!P4 STG.E.U8 desc[UR16][R12.64+0x38], R115 ;  /* 0x000038730c00c986 */ /* 0x000fe2000c101110 */
[----:B------:R-:W-:Y:S01]  /*7190*/  ISETP.GE.AND P1, PT, R34, 0x89, PT ;  /* 0x000000892200780c */ /* 0x000fe20003f26270 */
[-C--:B------:R-:W-:Y:S01]  /*71a0*/  FMUL R21, R21, R8.reuse ;  /* 0x0000000815157220 */ /* 0x080fe20000400000 */
[----:B------:R-:W-:Y:S01]  /*71b0*/  F2FP.SATFINITE.E4M3.F32.PACK_AB_MERGE_C R97, RZ, R97, RZ ;  /* 0x00000061ff61723e */ /* 0x000fe200048070ff */
[----:B------:R1:W-:Y:S01]  /*71c0*/  @!P2 STG.E.U8 desc[UR16][R12.64+0x39], R5 ;  /* 0x000039050c00a986 */ /* 0x0003e2000c101110 */
[----:B------:R-:W-:Y:S01]  /*71d0*/  ISETP.LT.OR P4, PT, R33, 0x1, !P1 ;  /* 0x000000012100780c */ /* 0x000fe20004f81670 */
[-C--:B------:R-:W-:Y:S01]  /*71e0*/  FMUL R89, R89, R8.reuse ;  /* 0x0000000859597220 */ /* 0x080fe20000400000 */
[----:B------:R-:W-:Y:S01]  /*71f0*/  ISETP.LT.OR P2, PT, R33, 0xa, !P0 ;  /* 0x0000000a2100780c */ /* 0x000fe20004741670 */
[----:B------:R-:W-:Y:S01]  /*7200*/  FMUL R23, R23, R8 ;  /* 0x0000000817177220 */ /* 0x000fe20000400000 */
[----:B0-----:R-:W-:Y:S01]  /*7210*/  F2FP.SATFINITE.E4M3.F32.PACK_AB_MERGE_C R15, RZ, R108, RZ ;  /* 0x0000006cff0f723e */ /* 0x001fe200048070ff */
[----:B------:R-:W-:Y:S01]  /*7220*/  @!P6 STG.E.U8 desc[UR16][R10.64], R113 ;  /* 0x000000710a00e986 */ /* 0x000fe2000c101110 */
[C---:B------:R-:W-:Y:S01]  /*7230*/  ISETP.LT.OR P6, PT, R33.reuse, 0x2, !P1 ;  /* 0x000000022100780c */ /* 0x040fe20004fc1670 */
[-C--:B------:R-:W-:Y:S01]  /*7240*/  FMUL R20, R20, R8.reuse ;  /* 0x0000000814147220 */ /* 0x080fe20000400000 */
[----:B------:R-:W-:Y:S01]  /*7250*/  F2FP.SATFINITE.E4M3.F32.PACK_AB_MERGE_C R93, RZ, R93, RZ ;  /* 0x0000005dff5d723e */ /* 0x000fe200048070ff */
[----:B------:R-:W-:Y:S01]  /*7260*/  @!P5 STG.E.U8 desc[UR16][R10.64+0x1], R15 ;  /* 0x0000010f0a00d986 */ /* 0x000fe2000c101110 */
[----:B------:R-:W-:Y:S01]  /*7270*/  ISETP.LT.OR P5, PT, R33, 0x9, !P0 ;  /* 0x000000092100780c */ /* 0x000fe200047a1670 */
[----:B------:R-:W-:Y:S01]  /*7280*/  FMUL R17, R17, R8 ;  /* 0x0000000811117220 */ /* 0x000fe20000400000 */
[----:B-1----:R-:W-:Y:S01]  /*7290*/  F2FP.SATFINITE.E4M3.F32.PACK_AB_MERGE_C R5, RZ, R106, RZ ;  /* 0x0000006aff05723e */ /* 0x002fe200048070ff */
[----:B------:R-:W-:Y:S01]  /*72a0*/  @!P4 STG.E.U8 desc[UR16][R6.64], R111 ;  /* 0x0000006f0600c986 */ /* 0x000fe2000c101110 */
[----:B------:R-:W-:Y:S01]  /*72b0*/  F2FP.SATFINITE.E4M3.F32.PACK_AB_MERGE_C R13, RZ, R104, RZ ;  /* 0x00000068ff0d723e */ /* 0x000fe200048070ff */
[-C--:B------:R-:W-:Y:S01]  /*72c0*/  FMUL R16, R16, R8.reuse ;  /* 0x0000000810107220 */ /* 0x080fe20000400000 */
[----:B------:R-:W-:Y:S01]  /*72d0*/  ISETP.LT.OR P4, PT, R33, 0x9, !P1 ;  /* 0x000000092100780c */ /* 0x000fe20004f81670 */
[-C--:B------:R-:W-:Y:S01]  /*72e0*/  FMUL R19, R19, R8.reuse ;  /* 0x0000000813137220 */ /* 0x080fe20000400000 */
[----:B------:R-:W-:Y:S01]  /*72f0*/  F2FP.SATFINITE.E4M3.F32.PACK_AB_MERGE_C R91, RZ, R91, RZ ;  /* 0x0000005bff5b723e */ /* 0x000fe200048070ff */
[----:B------:R0:W-:Y:S01]  /*7300*/  @!P6 STG.E.U8 desc[UR16][R6.64+0x1], R5 ;  /* 0x000001050600e986 */ /* 0x0001e2000c101110 */
[C---:B------:R-:W-:Y:S01]  /*7310*/  ISETP.LT.OR P6, PT, R33.reuse, 0xa, !P1 ;  /* 0x0000000a2100780c */ /* 0x040fe20004fc1670 */
[----:B------:R-:W-:Y:S01]  /*7320*/  FMUL R18, R18, R8 ;  /* 0x0000000812127220 */ /* 0x000fe20000400000 */
[----:B------:R-:W-:Y:S01]  /*7330*/  F2FP.SATFINITE.E4M3.F32.PACK_AB_MERGE_C R21, RZ, R21, RZ ;  /* 0x00000015ff15723e */ /* 0x000fe200048070ff */
[----:B------:R1:W-:Y:S01]  /*7340*/  @!P2 STG.E.U8 desc[UR16][R10.64+0x9], R13 ;  /* 0x0000090d0a00a986 */ /* 0x0003e2000c101110 */
[----:B------:R-:W-:-:S02]  /*7350*/  ISETP.LT.OR P2, PT, R33, 0x12, !P0 ;  /* 0x000000122100780c */ /* 0x000fc40004741670 */
[----:B------:R-:W-:Y:S01]  /*7360*/  F2FP.SATFINITE.E4M3.F32.PACK_AB_MERGE_C R89, RZ, R89, RZ ;  /* 0x00000059ff59723e */ /* 0x000fe200048070ff */
[----:B------:R-:W-:Y:S01]  /*7370*/  @!P5 STG.E.U8 desc[UR16][R10.64+0x8], R107 ;  /* 0x0000086b0a00d986 */ /* 0x000fe2000c101110 */
[C---:B------:R-:W-:Y:S02]  /*7380*/  ISETP.LT.OR P5, PT, R33.reuse, 0x11, !P0 ;  /* 0x000000112100780c */ /* 0x040fe400047a1670 */
[----:B------:R-:W-:Y:S01]  /*7390*/  F2FP.SATFINITE.E4M3.F32.PACK_AB_MERGE_C R23, RZ, R23, RZ ;  /* 0x00000017ff17723e */ /* 0x000fe200048070ff */
[----:B------:R-:W-:Y:S01]  /*73a0*/  @!P4 STG.E.U8 desc[UR16][R6.64+0x8], R109 ;  /* 0x0000086d0600c986 */ /* 0x000fe2000c101110 */
[----:B0-----:R-:W-:Y:S02]  /*73b0*/  F2FP.SATFINITE.E4M3.F32.PACK_AB_MERGE_C R5, RZ, R102, RZ ;  /* 0x00000066ff05723e */ /* 0x001fe400048070ff */
[C---:B------:R-:W-:Y:S02]  /*73c0*/  ISETP.LT.OR P4, PT, R33.reuse, 0x11, !P1 ;  /* 0x000000112100780c */ /* 0x040fe40004f81670 */
[----:B-1----:R-:W-:Y:S01]  /*73d0*/  F2FP.SATFINITE.E4M3.F32.PACK_AB_MERGE_C R13, RZ, R98, RZ ;  /* 0x00000062ff0d723e */ /* 0x002fe200048070ff */
[----:B------:R0:W-:Y:S01]  /*73e0*/  @!P6 STG.E.U8 desc[UR16][R6.64+0x9], R5 ;  /* 0x000009050600e986 */ /* 0x0001e2000c101110 */
[----:B------:R-:W-:-:S02]  /*73f0*/  ISETP.LT.OR P6, PT, R33, 0x12, !P1 ;  /* 0x000000122100780c */ /* 0x000fc40004fc1670 */
[----:B------:R-:W-:Y:S01]  /*7400*/  F2FP.SATFINITE.E4M3.F32.PACK_AB_MERGE_C R17, RZ, R17, RZ ;  /* 0x00000011ff11723e */ /* 0x000fe200048070ff */
[----:B------:R1:W-:Y:S01]  /*7410*/  @!P2 STG.E.U8 desc[UR16][R10.64+0x11], R13 ;  /* 0x0000110d0a00a986 */ /* 0x0003e2000c101110 */
[C---:B------:R-:W-:Y:S02]  /*7420*/  ISETP.LT.OR P2, PT, R33.reuse, 0x1a, !P0 ;  /* 0x0000001a2100780c */ /* 0x040fe40004741670 */
[----:B------:R-:W-:Y:S01]  /*7430*/  F2FP.SATFINITE.E4M3.F32.PACK_AB_MERGE_C R19, RZ, R19, RZ ;  /* 0x00000013ff13723e */ /* 0x000fe200048070ff */
[----:B------:R-:W-:Y:S01]  /*7440*/  @!P5 STG.E.U8 desc[UR16][R10.64+0x10], R105 ;  /* 0x000010690a00d986 */ /* 0x000fe2000c101110 */
[----:B------:R-:W-:Y:S02]  /*7450*/  ISETP.LT.OR P5, PT, R33, 0x19, !P0 ;  /* 0x000000192100780c */ /* 0x000fe400047a1670 */
[----:B------:R-:W-:Y:S01]  /*7460*/  F2FP.SATFINITE.E4M3.F32.PACK_AB_MERGE_C R15, RZ, R18, RZ ;  /* 0x00000012ff0f723e */ /* 0x000fe200048070ff */
[----:B------:R-:W-:Y:S01]  /*7470*/  @!P4 STG.E.U8 desc[UR16][R6.64+0x10], R103 ;  /* 0x000010670600c986 */ /* 0x000fe2000c101110 */
[----:B0-----:R-:W-:-:S02]  /*7480*/  F2FP.SATFINITE.E4M3.F32.PACK_AB_MERGE_C R5, RZ, R100, RZ ;  /* 0x00000064ff05723e */ /* 0x001fc400048070ff */
[C---:B------:R-:W-:Y:S02]  /*7490*/  ISETP.LT.OR P4, PT, R33.reuse, 0x19, !P1 ;  /* 0x000000192100780c */ /* 0x040fe40004f81670 */
[----:B-1----:R-:W-:Y:S01]  /*74a0*/  F2FP.SATFINITE.E4M3.F32.PACK_AB_MERGE_C R13, RZ, R96, RZ ;  /* 0x00000060ff0d723e */ /* 0x002fe200048070ff */
[----:B------:R0:W-:Y:S01]  /*74b0*/  @!P6 STG.E.U8 desc[UR16][R6.64+0x11], R5 ;  /* 0x000011050600e986 */ /* 0x0001e2000c101110 */
[----:B------:R-:W-:-:S03]  /*74c0*/  ISETP.LT.OR P6, PT, R33, 0x1a, !P1 ;  /* 0x0000001a2100780c */ /* 0x000fc60004fc1670 */
[----:B------:R1:W-:Y:S01]  /*74d0*/  @!P2 STG.E.U8 desc[UR16][R10.64+0x19], R13 ;  /* 0x0000190d0a00a986 */ /* 0x0003e2000c101110 */
[----:B------:R-:W-:-:S03]  /*74e0*/  ISETP.LT.OR P2, PT, R33, 0x22, !P0 ;  /* 0x000000222100780c */ /* 0x000fc60004741670 */
[----:B------:R-:W-:Y:S01]  /*74f0*/  @!P5 STG.E.U8 desc[UR16][R10.64+0x18], R101 ;  /* 0x000018650a00d986 */ /* 0x000fe2000c101110 */
[C---:B------:R-:W-:Y:S02]  /*7500*/  ISETP.LT.OR P5, PT, R33.reuse, 0x21, !P0 ;  /* 0x000000212100780c */ /* 0x040fe400047a1670 */
[----:B0-----:R-:W-:Y:S01]  /*7510*/  F2FP.SATFINITE.E4M3.F32.PACK_AB_MERGE_C R5, RZ, R94, RZ ;  /* 0x0000005eff05723e */ /* 0x001fe200048070ff */
[----:B------:R-:W-:Y:S01]  /*7520*/  @!P4 STG.E.U8 desc[UR16][R6.64+0x18], R99 ;  /* 0x000018630600c986 */ /* 0x000fe2000c101110 */
        /* <DEDUP_REMOVED lines=25> */
[C---:B------:R-:W-:Y:S02]  /*76c0*/  ISETP.LT.OR P2, PT, R33.reuse, 0x39, !P0 ;  /* 0x000000392100780c */ /* 0x040fe40004741670 */
[C---:B------:R-:W-:Y:S01]  /*76d0*/  ISETP.LT.OR P0, PT, R33.reuse, 0x3a, !P0 ;  /* 0x0000003a2100780c */ /* 0x040fe20004701670 */
[----:B------:R1:W-:Y:S01]  /*76e0*/  @!P5 STG.E.U8 desc[UR16][R10.64+0x30], R89 ;  /* 0x000030590a00d986 */ /* 0x0003e2000c101110 */
[C---:B------:R-:W-:Y:S02]  /*76f0*/  ISETP.LT.OR P5, PT, R33.reuse, 0x39, !P1 ;  /* 0x000000392100780c */ /* 0x040fe40004fa1670 */
[----:B------:R-:W-:Y:S01]  /*7700*/  ISETP.LT.OR P1, PT, R33, 0x3a, !P1 ;  /* 0x0000003a2100780c */ /* 0x000fe20004f21670 */
[----:B------:R1:W-:Y:S01]  /*7710*/  @!P4 STG.E.U8 desc[UR16][R6.64+0x30], R23 ;  /* 0x000030170600c986 */ /* 0x0003e2000c101110 */
[----:B0-----:R-:W-:-:S05]  /*7720*/  F2FP.SATFINITE.E4M3.F32.PACK_AB_MERGE_C R5, RZ, R20, RZ ;  /* 0x00000014ff05723e */ /* 0x001fca00048070ff */
[----:B------:R1:W-:Y:S04]  /*7730*/  @!P6 STG.E.U8 desc[UR16][R6.64+0x31], R5 ;  /* 0x000031050600e986 */ /* 0x0003e8000c101110 */
[----:B------:R1:W-:Y:S04]  /*7740*/  @!P2 STG.E.U8 desc[UR16][R10.64+0x38], R17 ;  /* 0x000038110a00a986 */ /* 0x0003e8000c101110 */
[----:B------:R1:W-:Y:S04]  /*7750*/  @!P0 STG.E.U8 desc[UR16][R10.64+0x39], R13 ;  /* 0x0000390d0a008986 */ /* 0x0003e8000c101110 */
[----:B------:R1:W-:Y:S04]  /*7760*/  @!P5 STG.E.U8 desc[UR16][R6.64+0x38], R19 ;  /* 0x000038130600d986 */ /* 0x0003e8000c101110 */
[----:B------:R1:W-:Y:S02]  /*7770*/  @!P1 STG.E.U8 desc[UR16][R6.64+0x39], R15 ;  /* 0x0000390f06009986 */ /* 0x0003e4000c101110 */
.L_x_161:
[----:B------:R-:W-:Y:S05]  /*7780*/  BSYNC B0 ;  /* 0x0000000000007941 */ /* 0x000fea0003800000 */
.L_x_31:
[----:B------:R-:W-:Y:S01]  /*7790*/  ULDC UR6, c[0x0][0xc] ;  /* 0x0000030000067ab9 */ /* 0x000fe20000000800 */
[----:B------:R-:W-:Y:S01]  /*77a0*/  ULDC UR7, c[0x0][0x10] ;  /* 0x0000040000077ab9 */ /* 0x000fe20000000800 */
[----:B01---5:R-:W0:Y:S01]  /*77b0*/  LDC R5, c[0x0][0x14] ;  /* 0x00000500ff057b82 */ /* 0x023e220000000800 */
[----:B------:R-:W-:Y:S01]  /*77c0*/  UIMAD.WIDE.U32 UR6, UR6, UR7, URZ ;  /* 0x00000007060672a5 */ /* 0x000fe2000f8e003f */
[----:B------:R-:W-:Y:S01]  /*77d0*/  PRMT R6, RZ, 0x7610, R6 ;  /* 0x00007610ff067816 */ /* 0x000fe20000000006 */
[----:B------:R-:W-:-:S04]  /*77e0*/  IMAD.MOV.U32 R7, RZ, RZ, -0x1 ;  /* 0xffffffffff077424 */ /* 0x000fc800078e00ff */
[----:B0-----:R-:W-:-:S04]  /*77f0*/  IMAD.WIDE.U32 R2, R5, UR6, R2 ;  /* 0x0000000605027c25 */ /* 0x001fc8000f8e0002 */
[----:B------:R-:W-:Y:S01]  /*7800*/  IMAD R5, R5, UR7, RZ ;  /* 0x0000000705057c24 */ /* 0x000fe2000f8e02ff */
[----:B------:R-:W-:Y:S02]  /*7810*/  ULDC.64 UR6, c[0x0][0x650] ;  /* 0x0001940000067ab9 */ /* 0x000fe40000000a00 */
[----:B------:R-:W-:Y:S01]  /*7820*/  ISETP.GE.U32.AND P0, PT, R2, UR6, PT ;  /* 0x0000000602007c0c */ /* 0x000fe2000bf06070 */
[----:B------:R-:W-:Y:S02]  /*7830*/  IMAD.IADD R3, R3, 0x1, R5 ;  /* 0x0000000103037824 */ /* 0x000fe400078e0205 */
[----:B------:R-:W-:-:S03]  /*7840*/  IMAD.MOV.U32 R5, RZ, RZ, -0x1 ;  /* 0xffffffffff057424 */ /* 0x000fc600078e00ff */
[----:B------:R-:W-:-:S13]  /*7850*/  ISETP.GE.U32.AND.EX P0, PT, R3, UR7, PT, P0 ;  /* 0x0000000703007c0c */ /* 0x000fda000bf06100 */
[----:B------:R-:W-:Y:S05]  /*7860*/  @P0 BRA `(.L_x_162) ;  /* 0x0000000400600947 */ /* 0x000fea0003800000 */
[----:B------:R-:W0:Y:S01]  /*7870*/  S2R R20, SR_CTAID.X ;  /* 0x0000000000147919 */ /* 0x000e220000002500 */
[----:B------:R-:W1:Y:S01]  /*7880*/  LDC.64 R14, c[0x0][0x628] ;  /* 0x00018a00ff0e7b82 */ /* 0x000e620000000a00 */
[----:B------:R-:W-:Y:S01]  /*7890*/  ULDC UR6, c[0x0][0x150] ;  /* 0x0000540000067ab9 */ /* 0x000fe20000000800 */
[----:B--234-:R-:W-:Y:S01]  /*78a0*/  IMAD.MOV.U32 R12, RZ, RZ, R2 ;  /* 0x000000ffff0c7224 */ /* 0x01cfe200078e0002 */
[----:B------:R-:W2:Y:S01]  /*78b0*/  S2R R22, SR_CTAID.Y ;  /* 0x0000000000167919 */ /* 0x000ea20000002600 */
[----:B------:R-:W-:-:S04]  /*78c0*/  IMAD.MOV.U32 R13, RZ, RZ, R3 ;  /* 0x000000ffff0d7224 */ /* 0x000fc800078e0003 */
[----:B------:R-:W3:Y:S08]  /*78d0*/  LDC R23, c[0x0][0x144] ;  /* 0x00005100ff177b82 */ /* 0x000ef00000000800 */
[----:B------:R-:W4:Y:S08]  /*78e0*/  LDC R16, c[0x0][0x630] ;  /* 0x00018c00ff107b82 */ /* 0x000f300000000800 */
[----:B------:R-:W2:Y:S01]  /*78f0*/  LDC.64 R18, c[0x0][0x620] ;  /* 0x00018800ff127b82 */ /* 0x000ea20000000a00 */
[----:B-1----:R-:W-:-:S04]  /*7900*/  ISETP.NE.U32.AND P0, PT, R14, RZ, PT ;  /* 0x000000ff0e00720c */ /* 0x002fc80003f05070 */
[----:B------:R-:W-:Y:S02]  /*7910*/  ISETP.NE.AND.EX P0, PT, R15, RZ, PT, P0 ;  /* 0x000000ff0f00720c */ /* 0x000fe40003f05300 */
[----:B0-----:R-:W-:-:S05]  /*7920*/  I2FP.F32.U32 R5, R20 ;  /* 0x0000001400057245 */ /* 0x001fca0000201000 */
[----:B------:R-:W-:-:S04]  /*7930*/  FMUL R5, R5, UR6 ;  /* 0x0000000605057c20 */ /* 0x000fc80008400000 */
[----:B------:R0:W1:Y:S02]  /*7940*/  F2I.U32.TRUNC.NTZ R21, R5 ;  /* 0x0000000500157305 */ /* 0x000064000020f000 */
[----:B---34-:R-:W-:Y:S05]  /*7950*/  @!P0 BRA `(.L_x_163) ;  /* 0x0000000000288947 */ /* 0x018fea0003800000 */
[----:B0-----:R-:W0:Y:S02]  /*7960*/  LDC R5, c[0x0][0x634] ;  /* 0x00018d00ff057b82 */ /* 0x001e240000000800 */
        /* <DEDUP_REMOVED lines=9> */
.L_x_163:
[-CC-:B------:R-:W-:Y:S01]  /*7a00*/  SHF.R.U64 R17, R12, R16.reuse, R13.reuse ;  /* 0x000000100c117219 */ /* 0x180fe2000000120d */
[----:B------:R-:W3:Y:S01]  /*7a10*/  LDC.64 R28, c[0x0][0x640] ;  /* 0x00019000ff1c7b82 */ /* 0x000ee20000000a00 */
[----:B0-----:R-:W-:Y:S01]  /*7a20*/  SHF.R.U32.HI R5, RZ, R16, R13 ;  /* 0x00000010ff057219 */ /* 0x001fe2000001160d */
[----:B-1----:R-:W-:Y:S01]  /*7a30*/  IMAD.MOV R21, RZ, RZ, -R21 ;  /* 0x000000ffff157224 */ /* 0x002fe200078e0a15 */
[----:B------:R-:W-:Y:S01]  /*7a40*/  IADD3 R11, P0, RZ, -R17, RZ ;  /* 0x80000011ff0b7210 */ /* 0x000fe20007f1e0ff */
[----:B------:R-:W-:Y:S02]  /*7a50*/  ULDC UR6, c[0x0][0x154] ;  /* 0x0000550000067ab9 */ /* 0x000fe40000000800 */
[----:B------:R-:W-:Y:S02]  /*7a60*/  IMAD R23, R23, R21, R20 ;  /* 0x0000001517177224 */ /* 0x000fe400078e0214 */
[----:B------:R-:W0:Y:S01]  /*7a70*/  LDC R12, c[0x0][0x618] ;  /* 0x00018600ff0c7b82 */ /* 0x000e220000000800 */
[----:B------:R-:W-:-:S02]  /*7a80*/  IMAD.X R5, RZ, RZ, ~R5, P0 ;  /* 0x000000ffff057224 */ /* 0x000fc400000e0e05 */
[----:B--2---:R-:W-:-:S04]  /*7a90*/  IMAD.WIDE.U32 R6, R11, R18, R2 ;  /* 0x000000120b067225 */ /* 0x004fc800078e0002 */
[----:B------:R-:W-:Y:S01]  /*7aa0*/  IMAD R10, R5, R18, RZ ;  /* 0x00000012050a7224 */ /* 0x000fe200078e02ff */
[----:B------:R-:W1:Y:S03]  /*7ab0*/  LDC R24, c[0x0][0x608] ;  /* 0x00018200ff187b82 */ /* 0x000e660000000800 */
[----:B------:R-:W-:Y:S02]  /*7ac0*/  IMAD R5, R11, R19, R10 ;  /* 0x000000130b057224 */ /* 0x000fe400078e020a */
[----:B------:R-:W-:Y:S02]  /*7ad0*/  IMAD.MOV.U32 R11, RZ, RZ, 0x1 ;  /* 0x00000001ff0b7424 */ /* 0x000fe400078e00ff */
[----:B------:R-:W-:Y:S01]  /*7ae0*/  IMAD.IADD R5, R7, 0x1, R5 ;  /* 0x0000000107057824 */ /* 0x000fe200078e0205 */
[----:B------:R-:W2:Y:S01]  /*7af0*/  LDC R26, c[0x0][0x658] ;  /* 0x00019600ff1a7b82 */ /* 0x000ea20000000800 */
[----:B------:R-:W-:-:S02]  /*7b00*/  I2FP.F32.U32 R7, R22 ;  /* 0x0000001600077245 */ /* 0x000fc40000201000 */
[----:B---3--:R-:W-:-:S03]  /*7b10*/  ISETP.NE.U32.AND P0, PT, R28, RZ, PT ;  /* 0x000000ff1c00720c */ /* 0x008fc60003f05070 */
[----:B------:R-:W-:Y:S01]  /*7b20*/  FMUL R10, R7, UR6 ;  /* 0x00000006070a7c20 */ /* 0x000fe20008400000 */
[----:B------:R-:W-:Y:S01]  /*7b30*/  ISETP.NE.AND.EX P0, PT, R29, RZ, PT, P0 ;  /* 0x000000ff1d00720c */ /* 0x000fe20003f05300 */
[----:B------:R-:W3:Y:S01]  /*7b40*/  LDC R21, c[0x0][0x148] ;  /* 0x00005200ff157b82 */ /* 0x000ee20000000800 */
[-CC-:B0-----:R-:W-:Y:S01]  /*7b50*/  SHF.R.U64 R16, R6, R12.reuse, R5.reuse ;  /* 0x0000000c06107219 */ /* 0x181fe20000001205 */
[----:B------:R0:W4:Y:S01]  /*7b60*/  F2I.U32.TRUNC.NTZ R18, R10 ;  /* 0x0000000a00127305 */ /* 0x000122000020f000 */
[----:B------:R-:W-:Y:S01]  /*7b70*/  SHF.R.U32.HI R5, RZ, R12, R5 ;  /* 0x0000000cff057219 */ /* 0x000fe20000011605 */
[----:B------:R-:W-:-:S04]  /*7b80*/  IMAD.MOV.U32 R7, RZ, RZ, -0x1 ;  /* 0xffffffffff077424 */ /* 0x000fc800078e00ff */
[----:B------:R-:W0:Y:S01]  /*7b90*/  LDC R20, c[0x0][0x600] ;  /* 0x00018000ff147b82 */ /* 0x000e220000000800 */
[-CC-:B-1----:R-:W-:Y:S02]  /*7ba0*/  SHF.R.U64 R14, R16, R24.reuse, R5.reuse ;  /* 0x00000018100e7219 */ /* 0x182fe40000001205 */
[----:B------:R-:W-:-:S05]  /*7bb0*/  SHF.R.U32.HI R5, RZ, R24, R5 ;  /* 0x00000018ff057219 */ /* 0x000fca0000011605 */
[----:B------:R-:W1:Y:S01]  /*7bc0*/  LDC R27, c[0x0][0x648] ;  /* 0x00019200ff1b7b82 */ /* 0x000e620000000800 */
[-C--:B--2---:R-:W-:Y:S02]  /*7bd0*/  SHF.L.U32 R6, R7, R26.reuse, RZ ;  /* 0x0000001a07067219 */ /* 0x084fe400000006ff */
[-CC-:B------:R-:W-:Y:S02]  /*7be0*/  SHF.R.U64 R19, R14, R26.reuse, R5.reuse ;  /* 0x0000001a0e137219 */ /* 0x180fe40000001205 */
[----:B------:R-:W-:Y:S02]  /*7bf0*/  SHF.R.U32.HI R7, RZ, R26, R5 ;  /* 0x0000001aff077219 */ /* 0x000fe40000011605 */
[----:B------:R-:W-:Y:S01]  /*7c00*/  LOP3.LUT R25, RZ, R6, RZ, 0x33, !PT ;  /* 0x00000006ff197212 */ /* 0x000fe200078e33ff */
[----:B------:R-:W2:Y:S01]  /*7c10*/  LDC R30, c[0x0][0x638] ;  /* 0x00018e00ff1e7b82 */ /* 0x000ea20000000800 */
[----:B------:R-:W-:Y:S01]  /*7c20*/  SHF.L.U32 R26, R11, R26, RZ ;  /* 0x0000001a0b1a7219 */ /* 0x000fe200000006ff */
[----:B------:R-:W-:-:S06]  /*7c30*/  IMAD.MOV.U32 R6, RZ, RZ, R19 ;  /* 0x000000ffff067224 */ /* 0x000fcc00078e0013 */
[----:B------:R-:W0:Y:S01]  /*7c40*/  LDC R31, c[0x0][0x610] ;  /* 0x00018400ff1f7b82 */ /* 0x000e220000000800 */
[----:B----4-:R-:W-:Y:S05]  /*7c50*/  @!P0 BRA `(.L_x_164) ;  /* 0x0000000000288947 */ /* 0x010fea0003800000 */
[----:B------:R-:W4:Y:S02]  /*7c60*/  LDC R6, c[0x0][0x64c] ;  /* 0x00019300ff067b82 */ /* 0x000f240000000800 */
[----:B----4-:R-:W-:-:S05]  /*7c70*/  IADD3 R5, P0, R19, R6, RZ ;  /* 0x0000000613057210 */ /* 0x010fca0007f1e0ff */
[----:B------:R-:W-:-:S04]  /*7c80*/  IMAD.X R15, RZ, RZ, R7, P0 ;  /* 0x000000ffff0f7224 */ /* 0x000fc800000e0607 */
[----:B------:R-:W-:-:S04]  /*7c90*/  IMAD.WIDE.U32 R6, R15, R28, RZ ;  /* 0x0000001c0f067225 */ /* 0x000fc800078e00ff */
[----:B0-----:R-:W-:-:S04]  /*7ca0*/  IMAD.WIDE.U32 R10, P0, R5, R29, R6 ;  /* 0x0000001d050a7225 */ /* 0x001fc80007800006 */
[----:B------:R-:W-:-:S04]  /*7cb0*/  IMAD.WIDE.U32 R6, R5, R28, RZ ;  /* 0x0000001c05067225 */ /* 0x000fc800078e00ff */
[----:B------:R-:W-:Y:S01]  /*7cc0*/  IMAD.X R13, RZ, RZ, RZ, P0 ;  /* 0x000000ffff0d7224 */ /* 0x000fe200000e06ff */
[----:B------:R-:W-:Y:S01]  /*7cd0*/  IADD3 RZ, P0, R7, R10, RZ ;  /* 0x0000000a07ff7210 */ /* 0x000fe20007f1e0ff */
[----:B------:R-:W-:-:S04]  /*7ce0*/  IMAD.MOV.U32 R12, RZ, RZ, R11 ;  /* 0x000000ffff0c7224 */ /* 0x000fc800078e000b */
[----:B------:R-:W-:-:S08]  /*7cf0*/  IMAD.WIDE.U32.X R6, R15, R29, R12, P0 ;  /* 0x0000001d0f067225 */ /* 0x000fd000000e040c */
.L_x_164:
[----:B-1----:R-:W-:Y:S01]  /*7d00*/  SHF.R.U64 R5, R6, R27, R7 ;  /* 0x0000001b06057219 */ /* 0x002fe20000001207 */
[----:B0-----:R-:W-:Y:S01]  /*7d10*/  VIADD R7, R20, 0xffffffff ;  /* 0xffffffff14077836 */ /* 0x001fe20000000000 */
[----:B------:R-:W-:Y:S01]  /*7d20*/  LOP3.LUT R32, R14, R25, RZ, 0xc0, !PT ;  /* 0x000000190e207212 */ /* 0x000fe200078ec0ff */
[----:B------:R-:W-:Y:S02]  /*7d30*/  IMAD.MOV R18, RZ, RZ, -R18 ;  /* 0x000000ffff127224 */ /* 0x000fe400078e0a12 */
[----:B------:R-:W-:Y:S01]  /*7d40*/  IMAD.MOV R6, RZ, RZ, -R5 ;  /* 0x000000ffff067224 */ /* 0x000fe200078e0a05 */
[----:B------:R-:W-:Y:S01]  /*7d50*/  LOP3.LUT R16, R16, R7, RZ, 0xc0, !PT ;  /* 0x0000000710107212 */ /* 0x000fe200078ec0ff */
[----:B------:R-:W-:Y:S02]  /*7d60*/  IMAD R32, R26, R5, R32 ;  /* 0x000000051a207224 */ /* 0x000fe400078e0220 */
[----:B---3--:R-:W-:Y:S02]  /*7d70*/  @P3 IMAD R23, R21, R18, R22 ;  /* 0x0000001215173224 */ /* 0x008fe400078e0216 */
[----:B--2---:R-:W-:-:S02]  /*7d80*/  IMAD R5, R6, R30, R19 ;  /* 0x0000001e06057224 */ /* 0x004fc400078e0213 */
[----:B------:R-:W-:Y:S02]  /*7d90*/  IMAD R32, R32, R31, R23 ;  /* 0x0000001f20207224 */ /* 0x000fe400078e0217 */
[----:B------:R-:W-:Y:S02]  /*7da0*/  IMAD R5, R5, R20, R16 ;  /* 0x0000001405057224 */ /* 0x000fe400078e0210 */
[----:B------:R-:W-:-:S03]  /*7db0*/  IMAD.MOV.U32 R6, RZ, RZ, 0x1 ;  /* 0x00000001ff067424 */ /* 0x000fc600078e00ff */
[----:B------:R-:W-:Y:S02]  /*7dc0*/  SEL R7, R5, R32, !P3 ;  /* 0x0000002005077207 */ /* 0x000fe40005800000 */
[----:B------:R-:W-:Y:S01]  /*7dd0*/  SEL R32, R32, R5, !P3 ;  /* 0x0000000520207207 */ /* 0x000fe20005800000 */
[----:B------:R-:W-:-:S07]  /*7de0*/  IMAD.MOV.U32 R5, RZ, RZ, R17 ;  /* 0x000000ffff057224 */ /* 0x000fce00078e0011 */
.L_x_162:
[----:B------:R-:W-:Y:S01]  /*7df0*/  LOP3.LUT P0, RZ, R6, 0xff, RZ, 0xc0, !PT ;  /* 0x000000ff06ff7812 */ /* 0x000fe2000780c0ff */
[----:B------:R-:W-:-:S12]  /*7e00*/  IMAD.MOV.U32 R6, RZ, RZ, R32 ;  /* 0x000000ffff067224 */ /* 0x000fd800078e0020 */
[----:B------:R-:W-:Y:S05]  /*7e10*/  @P0 BRA `(.L_x_165) ;  /* 0xffffff9000500947 */ /* 0x000fea000383ffff */
[----:B------:R-:W-:Y:S05]  /*7e20*/  EXIT ;  /* 0x000000000000794d */ /* 0x000fea0003800000 */
.L_x_3:
[----:B0-----:R-:W-:Y:S01]  /*7e30*/  ULDC.64 UR4, c[0x0][0x650] ;  /* 0x0001940000047ab9 */ /* 0x001fe20000000a00 */
        /* <DEDUP_REMOVED lines=25> */
.L_x_167:
[--C-:B------:R-:W-:Y:S01]  /*7fd0*/  SHF.R.U64 R16, R14, R18, R15.reuse ;  /* 0x000000120e107219 */ /* 0x100fe2000000120f */
[----:B------:R-:W0:Y:S01]  /*7fe0*/  LDC R22, c[0x0][0x618] ;  /* 0x00018600ff167b82 */ /* 0x000e220000000800 */
[----:B------:R-:W-:Y:S01]  /*7ff0*/  I2FP.F32.U32 R7, R8 ;  /* 0x0000000800077245 */ /* 0x000fe20000201000 */
[----:B------:R-:W-:Y:S01]  /*8000*/  ULDC UR4, c[0x0][0x150] ;  /* 0x0000540000047ab9 */ /* 0x000fe20000000800 */
[----:B------:R-:W-:Y:S02]  /*8010*/  SHF.R.U32.HI R6, RZ, R18, R15 ;  /* 0x00000012ff067219 */ /* 0x000fe4000001160f */
[----:B------:R-:W-:Y:S01]  /*8020*/  IADD3 R9, P0, RZ, -R16, RZ ;  /* 0x80000010ff097210 */ /* 0x000fe20007f1e0ff */
[----:B------:R-:W-:Y:S01]  /*8030*/  FMUL R13, R7, UR4 ;  /* 0x00000004070d7c20 */ /* 0x000fe20008400000 */
[----:B------:R-:W-:Y:S01]  /*8040*/  ULDC UR4, c[0x0][0x154] ;  /* 0x0000550000047ab9 */ /* 0x000fe20000000800 */
[----:B------:R-:W1:Y:S02]  /*8050*/  LDC.64 R24, c[0x0][0x640] ;  /* 0x00019000ff187b82 */ /* 0x000e640000000a00 */
[----:B------:R-:W-:-:S02]  /*8060*/  IMAD.X R11, RZ, RZ, ~R6, P0 ;  /* 0x000000ffff0b7224 */ /* 0x000fc400000e0e06 */
[----:B------:R-:W2:Y:S01]  /*8070*/  F2I.U32.TRUNC.NTZ R13, R13 ;  /* 0x0000000d000d7305 */ /* 0x000ea2000020f000 */
[----:B------:R-:W-:-:S03]  /*8080*/  IMAD.WIDE.U32 R6, R9, R20, R2 ;  /* 0x0000001409067225 */ /* 0x000fc600078e0002 */
[----:B------:R-:W3:Y:S01]  /*8090*/  LDC R15, c[0x0][0x144] ;  /* 0x00005100ff0f7b82 */ /* 0x000ee20000000800 */
[----:B------:R-:W-:-:S04]  /*80a0*/  IMAD R12, R11, R20, RZ ;  /* 0x000000140b0c7224 */ /* 0x000fc800078e02ff */
[----:B------:R-:W-:Y:S02]  /*80b0*/  IMAD R9, R9, R21, R12 ;  /* 0x0000001509097224 */ /* 0x000fe400078e020c */
[----:B------:R-:W-:Y:S01]  /*80c0*/  IMAD.MOV.U32 R12, RZ, RZ, -0x1 ;  /* 0xffffffffff0c7424 */ /* 0x000fe200078e00ff */
[----:B------:R-:W4:Y:S01]  /*80d0*/  LDC R18, c[0x0][0x608] ;  /* 0x00018200ff127b82 */ /* 0x000f220000000800 */
[----:B------:R-:W-:Y:S01]  /*80e0*/  IMAD.IADD R7, R7, 0x1, R9 ;  /* 0x0000000107077824 */ /* 0x000fe200078e0209 */
[----:B------:R-:W-:-:S04]  /*80f0*/  I2FP.F32.U32 R9, R10 ;  /* 0x0000000a00097245 */ /* 0x000fc80000201000 */
[-C--:B0-----:R-:W-:Y:S01]  /*8100*/  SHF.R.U64 R14, R6, R22.reuse, R7 ;  /* 0x00000016060e7219 */ /* 0x081fe20000001207 */
[----:B--2---:R-:W-:Y:S01]  /*8110*/  IMAD.MOV R6, RZ, RZ, -R13 ;  /* 0x000000ffff067224 */ /* 0x004fe200078e0a0d */
[----:B------:R-:W0:Y:S01]  /*8120*/  LDC R11, c[0x0][0x658] ;  /* 0x00019600ff0b7b82 */ /* 0x000e220000000800 */
[----:B-1----:R-:W-:Y:S01]  /*8130*/  ISETP.NE.U32.AND P0, PT, R24, RZ, PT ;  /* 0x000000ff1800720c */ /* 0x002fe20003f05070 */
[----:B------:R-:W-:Y:S01]  /*8140*/  FMUL R9, R9, UR4 ;  /* 0x0000000409097c20 */ /* 0x000fe20008400000 */
[----:B------:R-:W-:Y:S02]  /*8150*/  SHF.R.U32.HI R7, RZ, R22, R7 ;  /* 0x00000016ff077219 */ /* 0x000fe40000011607 */
[----:B------:R-:W-:-:S03]  /*8160*/  ISETP.NE.AND.EX P0, PT, R25, RZ, PT, P0 ;  /* 0x000000ff1900720c */ /* 0x000fc60003f05300 */
[----:B------:R-:W1:Y:S01]  /*8170*/  LDC R21, c[0x0][0x148] ;  /* 0x00005200ff157b82 */ /* 0x000e620000000800 */
[----:B---3--:R-:W-:Y:S02]  /*8180*/  IMAD R22, R15, R6, R8 ;  /* 0x000000060f167224 */ /* 0x008fe400078e0208 */
[----:B------:R-:W-:-:S05]  /*8190*/  IMAD.MOV.U32 R8, RZ, RZ, 0x1 ;  /* 0x00000001ff087424 */ /* 0x000fca00078e00ff */
[----:B------:R-:W2:Y:S01]  /*81a0*/  LDC R20, c[0x0][0x600] ;  /* 0x00018000ff147b82 */ /* 0x000ea20000000800 */
[-CC-:B----4-:R-:W-:Y:S02]  /*81b0*/  SHF.R.U64 R17, R14, R18.reuse, R7.reuse ;  /* 0x000000120e117219 */ /* 0x190fe40000001207 */
[----:B------:R-:W-:Y:S02]  /*81c0*/  SHF.R.U32.HI R6, RZ, R18, R7 ;  /* 0x00000012ff067219 */ /* 0x000fe40000011607 */
[----:B------:R3:W4:Y:S03]  /*81d0*/  F2I.U32.TRUNC.NTZ R18, R9 ;  /* 0x0000000900127305 */ /* 0x000726000020f000 */
[----:B------:R-:W1:Y:S01]  /*81e0*/  LDC R23, c[0x0][0x648] ;  /* 0x00019200ff177b82 */ /* 0x000e620000000800 */
[-C--:B0-----:R-:W-:Y:S02]  /*81f0*/  SHF.R.U64 R19, R17, R11.reuse, R6 ;  /* 0x0000000b11137219 */ /* 0x081fe40000001206 */
[----:B------:R-:W-:-:S02]  /*8200*/  SHF.L.U32 R12, R12, R11, RZ ;  /* 0x0000000b0c0c7219 */ /* 0x000fc400000006ff */
[-C--:B------:R-:W-:Y:S01]  /*8210*/  SHF.R.U32.HI R7, RZ, R11.reuse, R6 ;  /* 0x0000000bff077219 */ /* 0x080fe20000011606 */
[----:B------:R-:W-:Y:S01]  /*8220*/  IMAD.MOV.U32 R6, RZ, RZ, R19 ;  /* 0x000000ffff067224 */ /* 0x000fe200078e0013 */
[----:B------:R-:W-:Y:S01]  /*8230*/  SHF.L.U32 R27, R8, R11, RZ ;  /* 0x0000000b081b7219 */ /* 0x000fe200000006ff */
[----:B------:R-:W0:Y:S01]  /*8240*/  LDC R26, c[0x0][0x638] ;  /* 0x00018e00ff1a7b82 */ /* 0x000e220000000800 */
[----:B------:R-:W-:-:S07]  /*8250*/  LOP3.LUT R28, RZ, R12, RZ, 0x33, !PT ;  /* 0x0000000cff1c7212 */ /* 0x000fce00078e33ff */
[----:B------:R-:W0:Y:S01]  /*8260*/  LDC R29, c[0x0][0x610] ;  /* 0x00018400ff1d7b82 */ /* 0x000e220000000800 */
[----:B---34-:R-:W-:Y:S05]  /*8270*/  @!P0 BRA `(.L_x_168) ;  /* 0x0000000000288947 */ /* 0x018fea0003800000 */
        /* <DEDUP_REMOVED lines=10> */
.L_x_168:
[----:B-1----:R-:W-:Y:S01]  /*8320*/  SHF.R.U64 R7, R6, R23, R7 ;  /* 0x0000001706077219 */ /* 0x002fe20000001207 */
[----:B--2---:R-:W-:Y:S01]  /*8330*/  VIADD R9, R20, 0xffffffff ;  /* 0xffffffff14097836 */ /* 0x004fe20000000000 */
[----:B------:R-:W-:Y:S01]  /*8340*/  LOP3.LUT R6, R17, R28, RZ, 0xc0, !PT ;  /* 0x0000001c11067212 */ /* 0x000fe200078ec0ff */
[----:B------:R-:W-:Y:S02]  /*8350*/  IMAD.MOV R18, RZ, RZ, -R18 ;  /* 0x000000ffff127224 */ /* 0x000fe400078e0a12 */
[----:B------:R-:W-:Y:S02]  /*8360*/  IMAD.MOV R8, RZ, RZ, -R7 ;  /* 0x000000ffff087224 */ /* 0x000fe400078e0a07 */
[----:B------:R-:W-:Y:S01]  /*8370*/  IMAD R11, R27, R7, R6 ;  /* 0x000000071b0b7224 */ /* 0x000fe200078e0206 */
[----:B------:R-:W-:Y:S01]  /*8380*/  LOP3.LUT R7, R14, R9, RZ, 0xc0, !PT ;  /* 0x000000090e077212 */ /* 0x000fe200078ec0ff */
[----:B------:R-:W-:Y:S02]  /*8390*/  @P3 IMAD R22, R21, R18, R10 ;  /* 0x0000001215163224 */ /* 0x000fe400078e020a */
[----:B0-----:R-:W-:-:S02]  /*83a0*/  IMAD R6, R8, R26, R19 ;  /* 0x0000001a08067224 */ /* 0x001fc400078e0213 */
[----:B------:R-:W-:Y:S02]  /*83b0*/  IMAD R11, R11, R29, R22 ;  /* 0x0000001d0b0b7224 */ /* 0x000fe400078e0216 */
[----:B------:R-:W-:Y:S02]  /*83c0*/  IMAD R6, R6, R20, R7 ;  /* 0x0000001406067224 */ /* 0x000fe400078e0207 */
[----:B------:R-:W-:-:S03]  /*83d0*/  IMAD.MOV.U32 R8, RZ, RZ, 0x1 ;  /* 0x00000001ff087424 */ /* 0x000fc600078e00ff */
[----:B------:R-:W-:Y:S02]  /*83e0*/  SEL R14, R6, R11, !P3 ;  /* 0x0000000b060e7207 */ /* 0x000fe40005800000 */
[----:B------:R-:W-:Y:S01]  /*83f0*/  SEL R11, R11, R6, !P3 ;  /* 0x000000060b0b7207 */ /* 0x000fe20005800000 */
[----:B------:R-:W-:Y:S01]  /*8400*/  IMAD.MOV.U32 R6, RZ, RZ, R16 ;  /* 0x000000ffff067224 */ /* 0x000fe200078e0010 */
[----:B------:R-:W-:-:S07]  /*8410*/  PRMT R7, R8, 0x7610, R7 ;  /* 0x0000761008077816 */ /* 0x000fce0000000007 */
.L_x_166:
[----:B------:R-:W-:-:S08]  /*8420*/  NOP ;  /* 0x0000000000007918 */ /* 0x000fd00000000000 */
[----:B------:R-:W0:-:S00]  /*8430*/  USETMAXREG.DEALLOC.CTAPOOL 0x28 ;  /* 0x00000028000079c8 */ /* 0x000e0000080e0500 */
[----:B0-----:R-:W-:-:S13]  /*8440*/  ISETP.NE.AND P0, PT, R5, RZ, PT ;  /* 0x000000ff0500720c */ /* 0x001fda0003f05270 */
[----:B------:R-:W-:Y:S05]  /*8450*/  @P0 EXIT ;  /* 0x000000000000094d */ /* 0x000fea0003800000 */
[----:B------:R-:W-:Y:S01]  /*8460*/  LOP3.LUT P0, RZ, R7, 0xff, RZ, 0xc0, !PT ;  /* 0x000000ff07ff7812 */ /* 0x000fe2000780c0ff */
[----:B------:R-:W-:Y:S02]  /*8470*/  IMAD.MOV.U32 R5, RZ, RZ, 0x1 ;  /* 0x00000001ff057424 */ /* 0x000fe400078e00ff */
[----:B------:R-:W-:-:S10]  /*8480*/  IMAD.MOV.U32 R13, RZ, RZ, RZ ;  /* 0x000000ffff0d7224 */ /* 0x000fd400078e00ff */
[----:B------:R-:W-:Y:S05]  /*8490*/  @!P0 BRA `(.L_x_169) ;  /* 0x0000000c00308947 */ /* 0x000fea0003800000 */
[----:B------:R-:W0:Y:S01]  /*84a0*/  LDC R5, c[0x0][0x28c] ;  /* 0x0000a300ff057b82 */ /* 0x000e220000000800 */
[----:B------:R-:W-:Y:S01]  /*84b0*/  ULDC UR5, c[0x0][0x600] ;  /* 0x0001800000057ab9 */ /* 0x000fe20000000800 */
[----:B------:R-:W-:Y:S01]  /*84c0*/  ULDC UR4, c[0x0][0xc] ;  /* 0x0000030000047ab9 */ /* 0x000fe20000000800 */
[----:B------:R-:W-:Y:S01]  /*84d0*/  UIADD3 UR16, UR5, -0x1, URZ ;  /* 0xffffffff05107890 */ /* 0x000fe2000fffe03f */
[C---:B------:R-:W-:Y:S01]  /*84e0*/  LOP3.LUT P2, RZ, R0.reuse, 0x7f, RZ, 0xc0, !PT ;  /* 0x0000007f00ff7812 */ /* 0x040fe2000784c0ff */
[----:B------:R-:W-:Y:S01]  /*84f0*/  ULDC UR6, c[0x0][0x658] ;  /* 0x0001960000067ab9 */ /* 0x000fe20000000800 */
[----:B------:R-:W-:Y:S01]  /*8500*/  ULDC UR5, c[0x0][0x10] ;  /* 0x0000040000057ab9 */ /* 0x000fe20000000800 */
[----:B------:R-:W-:Y:S01]  /*8510*/  UMOV UR7, 0xffffffff ;  /* 0xffffffff00077882 */ /* 0x000fe20000000000 */
[----:B------:R-:W-:Y:S01]  /*8520*/  UMOV UR8, 0x1 ;  /* 0x0000000100087882 */ /* 0x000fe20000000000 */
[----:B------:R-:W-:Y:S01]  /*8530*/  UIMAD.WIDE.U32 UR4, UR4, UR5, URZ ;  /* 0x00000005040472a5 */ /* 0x000fe2000f8e003f */
[----:B------:R-:W-:Y:S01]  /*8540*/  LOP3.LUT P0, RZ, R0, 0x1f, RZ, 0xc0, !PT ;  /* 0x0000001f00ff7812 */ /* 0x000fe2000780c0ff */
[----:B------:R-:W-:Y:S01]  /*8550*/  USHF.L.U32 UR7, UR7, UR6, URZ ;  /* 0x0000000607077299 */ /* 0x000fe2000800063f */
[----:B------:R-:W-:Y:S01]  /*8560*/  BSSY B0, `(.L_x_169) ;  /* 0x00000bf000007945 */ /* 0x000fe20003800000 */
[----:B------:R-:W-:Y:S01]  /*8570*/  USHF.L.U32 UR18, UR8, UR6, URZ ;  /* 0x0000000608127299 */ /* 0x000fe2000800063f */
[----:B------:R-:W-:Y:S01]  /*8580*/  IMAD.MOV.U32 R15, RZ, RZ, 0x1 ;  /* 0x00000001ff0f7424 */ /* 0x000fe200078e00ff */
[----:B------:R-:W-:Y:S01]  /*8590*/  LOP3.LUT R16, R4, 0x2, RZ, 0xfc, !PT ;  /* 0x0000000204107812 */ /* 0x000fe200078efcff */
[----:B------:R-:W-:Y:S01]  /*85a0*/  ULDC UR6, c[0x0][0x14] ;  /* 0x0000050000067ab9 */ /* 0x000fe20000000800 */
[----:B------:R-:W-:Y:S01]  /*85b0*/  PLOP3.LUT P0, PT, P0, P2, PT, 0x8a, 0x0 ;  /* 0x000000000000781c */ /* 0x000fe20000705172 */
[----:B------:R-:W-:Y:S01]  /*85c0*/  UIMAD.WIDE.U32 UR20, UR4, UR6, URZ ;  /* 0x00000006041472a5 */ /* 0x000fe2000f8e003f */
[----:B------:R-:W-:Y:S01]  /*85d0*/  IMAD.MOV.U32 R13, RZ, RZ, RZ ;  /* 0x000000ffff0d7224 */ /* 0x000fe200078e00ff */
[----:B------:R-:W-:-:S02]  /*85e0*/  UIMAD UR13, UR5, UR6, URZ ;  /* 0x00000006050d72a4 */ /* 0x000fc4000f8e023f */
[----:B------:R-:W-:Y:S01]  /*85f0*/  ULOP3.LUT UR17, URZ, UR7, URZ, 0x33, !UPT ;  /* 0x000000073f117292 */ /* 0x000fe2000f8e333f */
[----:B0-----:R-:W-:Y:S01]  /*8600*/  VIADD R5, R5, 0x3f ;  /* 0x0000003f05057836 */ /* 0x001fe20000000000 */
[----:B------:R-:W-:Y:S01]  /*8610*/  UIADD3 UR13, UR21, UR13, URZ ;  /* 0x0000000d150d7290 */ /* 0x000fe2000fffe03f */
[----:B------:R-:W-:-:S03]  /*8620*/  ULDC.64 UR22, c[0x0][0x198] ;  /* 0x0000660000167ab9 */ /* 0x000fc60000000a00 */
[----:B------:R-:W-:-:S04]  /*8630*/  SHF.R.S32.HI R8, RZ, 0x1f, R5 ;  /* 0x0000001fff087819 */ /* 0x000fc80000011405 */
[----:B------:R-:W-:Y:S01]  /*8640*/  LEA.HI R8, R8, R5, RZ, 0x6 ;  /* 0x0000000508087211 */ /* 0x000fe200078f30ff */
[----:B------:R-:W-:-:S03]  /*8650*/  IMAD.MOV.U32 R5, RZ, RZ, 0x1 ;  /* 0x00000001ff057424 */ /* 0x000fc600078e00ff */
[----:B------:R-:W-:-:S05]  /*8660*/  SHF.R.S32.HI R12, RZ, 0x6, R8 ;  /* 0x00000006ff0c7819 */ /* 0x000fca0000011408 */
[----:B------:R-:W-:-:S07]  /*8670*/  VIADD R0, R12, 0x1 ;  /* 0x000000010c007836 */ /* 0x000fce0000000000 */
.L_x_181:
[----:B------:R-:W-:-:S03]  /*8680*/  UMOV UR4, 0xffffffff ;  /* 0xffffffff00047882 */ /* 0x000fc60000000000 */
[----:B------:R-:W-:Y:S05]  /*8690*/  BRA.DIV UR4, `(.L_x_170) ;  /* 0x0000000e04e87947 */ /* 0x000fea000b800000 */
[----:B------:R-:W-:-:S13]  /*86a0*/  ELECT P1, URZ, PT ;  /* 0x00000000003f782f */ /* 0x000fda0003820000 */
.L_x_194:
[----:B------:R-:W0:Y:S01]  /*86b0*/  LDC R7, c[0x0][0x28c] ;  /* 0x0000a300ff077b82 */ /* 0x000e220000000800 */
[----:B------:R-:W-:Y:S01]  /*86c0*/  BSSY B1, `(.L_x_171) ;  /* 0x0000037000017945 */ /* 0x000fe20003800000 */
[----:B0-----:R-:W-:-:S13]  /*86d0*/  ISETP.LT.OR P1, PT, R7, 0x1, !P1 ;  /* 0x000000010700780c */ /* 0x001fda0004f21670 */
[----:B------:R-:W-:Y:S05]  /*86e0*/  @P1 BRA `(.L_x_172) ;  /* 0x0000000000d01947 */ /* 0x000fea0003800000 */
[----:B------:R-:W-:Y:S02]  /*86f0*/  IMAD.SHL.U32 R14, R14, 0x40, RZ ;  /* 0x000000400e0e7824 */ /* 0x000fe400078e00ff */
[----:B------:R-:W-:Y:S02]  /*8700*/  IMAD.SHL.U32 R17, R11, 0x100, RZ ;  /* 0x000001000b117824 */ /* 0x000fe400078e00ff */
[----:B------:R-:W-:Y:S02]  /*8710*/  IMAD.MOV.U32 R20, RZ, RZ, RZ ;  /* 0x000000ffff147224 */ /* 0x000fe400078e00ff */
[----:B------:R-:W-:Y:S02]  /*8720*/  IMAD.MOV.U32 R7, RZ, RZ, R0 ;  /* 0x000000ffff077224 */ /* 0x000fe400078e0000 */
[----:B------:R-:W-:Y:S02]  /*8730*/  IMAD.MOV.U32 R8, RZ, RZ, R5 ;  /* 0x000000ffff087224 */ /* 0x000fe400078e0005 */
[----:B------:R-:W-:-:S07]  /*8740*/  IMAD.MOV.U32 R9, RZ, RZ, R13 ;  /* 0x000000ffff097224 */ /* 0x000fce00078e000d */
.L_x_176:
[----:B------:R-:W0:Y:S01]  /*8750*/  S2R R11, SR_CgaCtaId ;  /* 0x00000000000b7919 */ /* 0x000e220000008800 */
[----:B------:R-:W-:-:S04]  /*8760*/  MOV R10, 0x400 ;  /* 0x00000400000a7802 */ /* 0x000fc80000000f00 */
[----:B0-----:R-:W-:Y:S02]  /*8770*/  LEA R18, R11, R10, 0x18 ;  /* 0x0000000a0b127211 */ /* 0x001fe400078ec0ff */
[----:B------:R-:W-:Y:S01]  /*8780*/  SHF.L.U32 R10, R8, 0x1f, RZ ;  /* 0x0000001f080a7819 */ /* 0x000fe200000006ff */
[----:B------:R-:W0:Y:S02]  /*8790*/  @!P2 LDC R11, c[0x0][0x500] ;  /* 0x00014000ff0bab82 */ /* 0x000e240000000800 */
[----:B------:R-:W-:-:S04]  /*87a0*/  IMAD R19, R9, 0x8, R18 ;  /* 0x0000000809137824 */ /* 0x000fc800078e0212 */
[----:B------:R-:W1:Y:S02]  /*87b0*/  SYNCS.PHASECHK.TRANS64.TRYWAIT P1, [R19+URZ+0x30], R10 ;  /* 0x0000300a130075a7 */ /* 0x000e64000802017f */
[----:B-1----:R-:W-:Y:S05]  /*87c0*/  @!P1 BRA `(.L_x_173) ;  /* 0x0000000c00bc9947 */ /* 0x002fea0003800000 */
.L_x_195:
[----:B-1----:R-:W-:Y:S01]  /*87d0*/  PRMT R10, R16, 0x9910, RZ ;  /* 0x00009910100a7816 */ /* 0x002fe200000000ff */
[----:B0-----:R0:W-:Y:S03]  /*87e0*/  @!P2 SYNCS.ARRIVE.TRANS64 RZ, [R19+URZ], R11 ;  /* 0x0000000b13ffa9a7 */ /* 0x0011e6000800003f */
[----:B------:R-:W-:-:S13]  /*87f0*/  ISETP.NE.AND P1, PT, R10, 0x2, PT ;  /* 0x000000020a00780c */ /* 0x000fda0003f25270 */
[----:B0-----:R-:W-:Y:S05]  /*8800*/  @P1 BRA `(.L_x_174) ;  /* 0x0000000000041947 */ /* 0x001fea0003800000 */
[----:B------:R-:W-:Y:S01]  /*8810*/  BPT.TRAP 0x1 ;  /* 0x000000040000795c */ /* 0x000fe20000300000 */
.L_x_174:
[----:B------:R-:W-:Y:S05]  /*8820*/  @P0 BRA `(.L_x_175) ;  /* 0x0000000000040947 */ /* 0x000fea0003800000 */
[----:B------:R-:W-:Y:S01]  /*8830*/  BPT.TRAP 0x1 ;  /* 0x000000040000795c */ /* 0x000fe20000300000 */
.L_x_175:
[--C-:B------:R-:W-:Y:S01]  /*8840*/  IMAD R10, R9, 0x4000, R18.reuse ;  /* 0x00004000090a7824 */ /* 0x100fe200078e0212 */
[----:B------:R-:W-:Y:S01]  /*8850*/  R2UR UR9, R19 ;  /* 0x00000000130972ca */ /* 0x000fe200000e0000 */
[----:B------:R-:W-:Y:S01]  /*8860*/  IMAD R18, R9, 0x1000, R18 ;  /* 0x0000100009127824 */ /* 0x000fe200078e0212 */
[----:B------:R-:W-:Y:S01]  /*8870*/  UIADD3 UR4, UP0, UR22, 0xf0, URZ ;  /* 0x000000f016047890 */ /* 0x000fe2000ff1e03f */
[----:B------:R-:W-:Y:S01]  /*8880*/  VIADD R7, R7, 0xffffffff ;  /* 0xffffffff07077836 */ /* 0x000fe20000000000 */
[----:B------:R-:W-:Y:S01]  /*8890*/  R2UR UR5, R10 ;  /* 0x000000000a0572ca */ /* 0x000fe200000e0000 */
[----:B------:R-:W-:Y:S01]  /*88a0*/  UIADD3 UR24, UP1, UR22, 0x1f0, URZ ;  /* 0x000001f016187890 */ /* 0x000fe2000ff3e03f */
[----:B------:R-:W-:Y:S01]  /*88b0*/  R2UR UR8, R18 ;  /* 0x00000000120872ca */ /* 0x000fe200000e0000 */
[----:B------:R-:W-:Y:S01]  /*88c0*/  VIADD R9, R9, 0x1 ;  /* 0x0000000109097836 */ /* 0x000fe20000000000 */
[----:B------:R-:W-:Y:S01]  /*88d0*/  R2UR UR11, R17 ;  /* 0x00000000110b72ca */ /* 0x000fe200000e0000 */
[----:B------:R-:W-:Y:S01]  /*88e0*/  UIADD3.X UR25, URZ, UR23, URZ, UP1, !UPT ;  /* 0x000000173f197290 */ /* 0x000fe20008ffe43f */
[----:B------:R-:W-:Y:S01]  /*88f0*/  R2UR UR10, R20 ;  /* 0x00000000140a72ca */ /* 0x000fe200000e0000 */
[----:B------:R-:W-:Y:S01]  /*8900*/  UMOV UR6, 0x0 ;  /* 0x0000000000067882 */ /* 0x000fe20000000000 */
[----:B------:R-:W-:Y:S01]  /*8910*/  R2UR UR12, R6 ;  /* 0x00000000060c72ca */ /* 0x000fe200000e0000 */
[----:B------:R-:W-:Y:S01]  /*8920*/  UMOV UR7, 0x10000000 ;  /* 0x1000000000077882 */ /* 0x000fe20000000000 */
[----:B------:R-:W-:Y:S01]  /*8930*/  R2UR UR19, R14 ;  /* 0x000000000e1372ca */ /* 0x000fe200000e0000 */
[----:B------:R-:W-:Y:S01]  /*8940*/  VIADD R20, R20, 0x40 ;  /* 0x0000004014147836 */ /* 0x000fe20000000000 */
[----:B------:R-:W-:Y:S01]  /*8950*/  ISETP.GT.AND P4, PT, R7, 0x1, PT ;  /* 0x000000010700780c */ /* 0x000fe20003f84270 */
[----:B------:R-:W-:Y:S01]  /*8960*/  UIADD3 UR14, UR5, 0x180, URZ ;  /* 0x00000180050e7890 */ /* 0x000fe2000fffe03f */
[----:B------:R-:W-:Y:S01]  /*8970*/  ISETP.NE.AND P1, PT, R9, 0x6, PT ;  /* 0x000000060900780c */ /* 0x000fe20003f25270 */
[----:B------:R-:W-:-:S02]  /*8980*/  UIADD3.X UR5, URZ, UR23, URZ, UP0, !UPT ;  /* 0x000000173f057290 */ /* 0x000fc400087fe43f */
[----:B------:R-:W-:Y:S01]  /*8990*/  UIADD3 UR15, UR8, 0x18180, URZ ;  /* 0x00018180080f7890 */ /* 0x000fe2000fffe03f */
[----:B------:R-:W-:Y:S02]  /*89a0*/  SEL R11, RZ, 0x1, P1 ;  /* 0x00000001ff0b7807 */ /* 0x000fe40000800000 */
[----:B------:R-:W-:Y:S01]  /*89b0*/  UMOV UR8, UR14 ;  /* 0x0000000e00087c82 */ /* 0x000fe20008000000 */
[----:B------:R-:W-:Y:S02]  /*89c0*/  SEL R9, R9, RZ, P1 ;  /* 0x000000ff09097207 */ /* 0x000fe40000800000 */
[----:B------:R-:W-:Y:S01]  /*89d0*/  LOP3.LUT R8, R8, R11, RZ, 0x3c, !PT ;  /* 0x0000000b08087212 */ /* 0x000fe200078e3cff */
[----:B------:R0:W-:Y:S02]  /*89e0*/  UTMALDG.3D [UR8], [UR4], desc[UR6] ;  /* 0x00000608040075b4 */ /* 0x0001e40008011000 */
[----:B0-----:R-:W-:Y:S01]  /*89f0*/  UMOV UR8, UR15 ;  /* 0x0000000f00087c82 */ /* 0x001fe20008000000 */
[----:B------:R-:W-:-:S02]  /*8a00*/  UMOV UR11, UR19 ;  /* 0x00000013000b7c82 */ /* 0x000fc40008000000 */
[----:B------:R0:W-:Y:S02]  /*8a10*/  UTMALDG.3D [UR8], [UR24], desc[UR6] ;  /* 0x00000608180075b4 */ /* 0x0001e40008011000 */
[----:B0-----:R-:W-:Y:S05]  /*8a20*/  @P4 BRA `(.L_x_176) ;  /* 0xfffffffc00484947 */ /* 0x001fea000383ffff */
.L_x_172:
[----:B------:R-:W-:Y:S05]  /*8a30*/  BSYNC B1 ;  /* 0x0000000000017941 */ /* 0x000fea0003800000 */
.L_x_171:
[----:B------:R-:W-:Y:S01]  /*8a40*/  LOP3.LUT P4, RZ, R15, 0xff, RZ, 0xc0, !PT ;  /* 0x000000ff0fff7812 */ /* 0x000fe2000788c0ff */
[----:B------:R-:W-:Y:S01]  /*8a50*/  IMAD.IADD R13, R12, 0x1, R13 ;  /* 0x000000010c0d7824 */ /* 0x000fe200078e020d */
[----:B------:R-:W-:Y:S01]  /*8a60*/  IADD3 R2, P5, R2, UR20, RZ ;  /* 0x0000001402027c10 */ /* 0x000fe2000ffbe0ff */
[----:B------:R-:W-:Y:S01]  /*8a70*/  ULDC.64 UR4, c[0x0][0x650] ;  /* 0x0001940000047ab9 */ /* 0x000fe20000000a00 */
[----:B------:R-:W-:Y:S01]  /*8a80*/  BSSY B1, `(.L_x_177) ;  /* 0x000006a000017945 */ /* 0x000fe20003800000 */
[----:B------:R-:W-:Y:S01]  /*8a90*/  IMAD.MOV.U32 R11, RZ, RZ, -0x1 ;  /* 0xffffffffff0b7424 */ /* 0x000fe200078e00ff */
[----:B------:R-:W-:Y:S01]  /*8aa0*/  ISETP.GT.U32.AND P1, PT, R13, 0x5, PT ;  /* 0x000000050d00780c */ /* 0x000fe20003f24070 */
[----:B------:R-:W-:Y:S01]  /*8ab0*/  IMAD.MOV.U32 R14, RZ, RZ, -0x1 ;  /* 0xffffffffff0e7424 */ /* 0x000fe200078e00ff */
[----:B------:R-:W-:Y:S02]  /*8ac0*/  IADD3.X R3, R3, UR13, RZ, P5, !PT ;  /* 0x0000000d03037c10 */ /* 0x000fe4000affe4ff */
[----:B------:R-:W-:-:S02]  /*8ad0*/  ISETP.LT.U32.AND P1, PT, R12, 0x6, P1 ;  /* 0x000000060c00780c */ /* 0x000fc40000f21070 */
[----:B------:R-:W-:Y:S01]  /*8ae0*/  PRMT R15, RZ, 0x7610, R15 ;  /* 0x00007610ff0f7816 */ /* 0x000fe2000000000f */
[----:B------:R-:W0:Y:S01]  /*8af0*/  @P4 S2R R7, SR_CgaCtaId ;  /* 0x0000000000074919 */ /* 0x000e220000008800 */
[----:B------:R-:W-:-:S04]  /*8b00*/  @P4 MOV R6, 0x400 ;  /* 0x0000040000064802 */ /* 0x000fc80000000f00 */
[----:B0-----:R-:W-:Y:S01]  /*8b10*/  @P4 LEA R8, R7, R6, 0x18 ;  /* 0x0000000607084211 */ /* 0x001fe200078ec0ff */
[----:B------:R-:W-:Y:S01]  /*8b20*/  IMAD.WIDE.U32 R6, R13, -0x55555555, RZ ;  /* 0xaaaaaaab0d067825 */ /* 0x000fe200078e00ff */
[----:B------:R-:W-:Y:S02]  /*8b30*/  SEL R6, RZ, 0x1, !P1 ;  /* 0x00000001ff067807 */ /* 0x000fe40004800000 */
[----:B------:R-:W-:Y:S01]  /*8b40*/  ISETP.GE.U32.AND P1, PT, R2, UR4, PT ;  /* 0x0000000402007c0c */ /* 0x000fe2000bf26070 */
[----:B------:R0:W-:Y:S01]  /*8b50*/  @P4 SYNCS.ARRIVE.TRANS64.A1T0 RZ, [R8+URZ+0x78], RZ ;  /* 0x000078ff08ff49a7 */ /* 0x0001e2000810003f */
[----:B------:R-:W-:Y:S02]  /*8b60*/  ISETP.GE.U32.AND P4, PT, R12, 0x6, PT ;  /* 0x000000060c00780c */ /* 0x000fe40003f86070 */
[----:B------:R-:W-:Y:S02]  /*8b70*/  ISETP.GE.U32.AND.EX P1, PT, R3, UR5, PT, P1 ;  /* 0x0000000503007c0c */ /* 0x000fe4000bf26110 */
[----:B------:R-:W-:Y:S01]  /*8b80*/  LOP3.LUT R5, R5, R6, RZ, 0x3c, !PT ;  /* 0x0000000605057212 */ /* 0x000fe200078e3cff */
[----:B------:R-:W-:Y:S01]  /*8b90*/  IMAD.MOV.U32 R6, RZ, RZ, -0x1 ;  /* 0xffffffffff067424 */ /* 0x000fe200078e00ff */
[----:B0-----:R-:W-:-:S02]  /*8ba0*/  SHF.R.U32.HI R8, RZ, 0x2, R7 ;  /* 0x00000002ff087819 */ /* 0x001fc40000011607 */
[----:B------:R-:W-:-:S03]  /*8bb0*/  PRMT R7, RZ, 0x7610, R7 ;  /* 0x00007610ff077816 */ /* 0x000fc60000000007 */
[----:B------:R-:W-:Y:S02]  /*8bc0*/  IMAD R13, R8, -0x6, R13 ;  /* 0xfffffffa080d7824 */ /* 0x000fe400078e020d */
[----:B------:R-:W-:Y:S02]  /*8bd0*/  @P4 LOP3.LUT R5, R5, 0x1, R8, 0x78, !PT ;  /* 0x0000000105054812 */ /* 0x000fe400078e7808 */
[----:B------:R-:W-:Y:S05]  /*8be0*/  @P1 BRA `(.L_x_178) ;  /* 0x00000004004c1947 */ /* 0x000fea0003800000 */
[----:B------:R-:W-:Y:S01]  /*8bf0*/  ULDC.64 UR4, c[0x0][0x628] ;  /* 0x00018a0000047ab9 */ /* 0x000fe20000000a00 */
[----:B------:R-:W0:Y:S01]  /*8c00*/  S2R R17, SR_CTAID.X ;  /* 0x0000000000117919 */ /* 0x000e220000002500 */
[----:B------:R-:W-:Y:S01]  /*8c10*/  ISETP.NE.U32.AND P1, PT, RZ, UR4, PT ;  /* 0x00000004ff007c0c */ /* 0x000fe2000bf25070 */
[----:B------:R-:W-:Y:S01]  /*8c20*/  ULDC UR7, c[0x0][0x630] ;  /* 0x00018c0000077ab9 */ /* 0x000fe20000000800 */
[----:B------:R-:W-:Y:S01]  /*8c30*/  IMAD.MOV.U32 R6, RZ, RZ, R2 ;  /* 0x000000ffff067224 */ /* 0x000fe200078e0002 */
[----:B------:R-:W1:Y:S01]  /*8c40*/  S2R R14, SR_CTAID.Y ;  /* 0x00000000000e7919 */ /* 0x000e620000002600 */
[----:B------:R-:W-:Y:S01]  /*8c50*/  ISETP.NE.AND.EX P1, PT, RZ, UR5, PT, P1 ;  /* 0x00000005ff007c0c */ /* 0x000fe2000bf25310 */
[----:B------:R-:W-:-:S12]  /*8c60*/  IMAD.MOV.U32 R7, RZ, RZ, R3 ;  /* 0x000000ffff077224 */ /* 0x000fd800078e0003 */
[----:B------:R-:W-:Y:S05]  /*8c70*/  @!P1 BRA `(.L_x_179) ;  /* 0x0000000000289947 */ /* 0x000fea0003800000 */
[----:B------:R-:W-:Y:S02]  /*8c80*/  ULDC UR6, c[0x0][0x634] ;  /* 0x00018d0000067ab9 */ /* 0x000fe40000000800 */
[----:B------:R-:W-:-:S05]  /*8c90*/  IADD3 R11, P1, R2, UR6, RZ ;  /* 0x00000006020b7c10 */ /* 0x000fca000ff3e0ff */
[----:B------:R-:W-:-:S04]  /*8ca0*/  IMAD.X R19, RZ, RZ, R3, P1 ;  /* 0x000000ffff137224 */ /* 0x000fc800008e0603 */
[----:B------:R-:W-:-:S04]  /*8cb0*/  IMAD.WIDE.U32 R8, R19, UR4, RZ ;  /* 0x0000000413087c25 */ /* 0x000fc8000f8e00ff */
[----:B------:R-:W-:-:S04]  /*8cc0*/  IMAD.WIDE.U32 R8, P1, R11, UR5, R8 ;  /* 0x000000050b087c25 */ /* 0x000fc8000f820008 */
[----:B------:R-:W-:-:S04]  /*8cd0*/  IMAD.WIDE.U32 R10, R11, UR4, RZ ;  /* 0x000000040b0a7c25 */ /* 0x000fc8000f8e00ff */
[----:B------:R-:W-:Y:S01]  /*8ce0*/  IMAD.X R7, RZ, RZ, RZ, P1 ;  /* 0x000000ffff077224 */ /* 0x000fe200008e06ff */
[----:B------:R-:W-:Y:S01]  /*8cf0*/  IADD3 RZ, P1, R11, R8, RZ ;  /* 0x000000080bff7210 */ /* 0x000fe20007f3e0ff */
[----:B------:R-:W-:-:S04]  /*8d00*/  IMAD.MOV.U32 R6, RZ, RZ, R9 ;  /* 0x000000ffff067224 */ /* 0x000fc800078e0009 */
[----:B------:R-:W-:-:S08]  /*8d10*/  IMAD.WIDE.U32.X R6, R19, UR5, R6, P1 ;  /* 0x0000000513067c25 */ /* 0x000fd000088e0406 */
.L_x_179:
[--C-:B------:R-:W-:Y:S01]  /*8d20*/  SHF.R.U64 R10, R6, UR7, R7.reuse ;  /* 0x00000007060a7c19 */ /* 0x100fe20008001207 */
[----:B------:R-:W-:Y:S01]  /*8d30*/  ULDC.64 UR4, c[0x0][0x620] ;  /* 0x0001880000047ab9 */ /* 0x000fe20000000a00 */
[----:B------:R-:W-:Y:S01]  /*8d40*/  SHF.R.U32.HI R6, RZ, UR7, R7 ;  /* 0x00000007ff067c19 */ /* 0x000fe20008011607 */
[----:B------:R-:W2:Y:S01]  /*8d50*/  LDC R22, c[0x0][0x144] ;  /* 0x00005100ff167b82 */ /* 0x000ea20000000800 */
[----:B------:R-:W-:Y:S01]  /*8d60*/  IADD3 R9, P1, RZ, -R10, RZ ;  /* 0x8000000aff097210 */ /* 0x000fe20007f3e0ff */
[----:B------:R-:W-:Y:S01]  /*8d70*/  ULDC.64 UR8, c[0x0][0x640] ;  /* 0x0001900000087ab9 */ /* 0x000fe20000000a00 */
[----:B0-----:R-:W-:Y:S01]  /*8d80*/  I2FP.F32.U32 R11, R17 ;  /* 0x00000011000b7245 */ /* 0x001fe20000201000 */
[----:B------:R-:W-:Y:S02]  /*8d90*/  ULDC UR6, c[0x0][0x608] ;  /* 0x0001820000067ab9 */ /* 0x000fe40000000800 */
[----:B------:R-:W-:Y:S01]  /*8da0*/  IMAD.X R6, RZ, RZ, ~R6, P1 ;  /* 0x000000ffff067224 */ /* 0x000fe200008e0e06 */
[----:B------:R-:W-:Y:S01]  /*8db0*/  ISETP.NE.U32.AND P1, PT, RZ, UR8, PT ;  /* 0x00000008ff007c0c */ /* 0x000fe2000bf25070 */
[----:B------:R-:W0:Y:S02]  /*8dc0*/  LDC R19, c[0x0][0x148] ;  /* 0x00005200ff137b82 */ /* 0x000e240000000800 */
[----:B------:R-:W-:Y:S01]  /*8dd0*/  IMAD R8, R6, UR4, RZ ;  /* 0x0000000406087c24 */ /* 0x000fe2000f8e02ff */
[----:B------:R-:W-:Y:S01]  /*8de0*/  ISETP.NE.AND.EX P1, PT, RZ, UR9, PT, P1 ;  /* 0x00000009ff007c0c */ /* 0x000fe2000bf25310 */
[----:B------:R-:W-:Y:S01]  /*8df0*/  IMAD.WIDE.U32 R6, R9, UR4, R2 ;  /* 0x0000000409067c25 */ /* 0x000fe2000f8e0002 */
[----:B------:R-:W-:-:S03]  /*8e00*/  ULDC UR4, c[0x0][0x150] ;  /* 0x0000540000047ab9 */ /* 0x000fc60000000800 */
[----:B------:R-:W-:Y:S02]  /*8e10*/  IMAD R9, R9, UR5, R8 ;  /* 0x0000000509097c24 */ /* 0x000fe4000f8e0208 */
[----:B------:R-:W-:Y:S01]  /*8e20*/  FMUL R8, R11, UR4 ;  /* 0x000000040b087c20 */ /* 0x000fe20008400000 */
[----:B------:R-:W-:Y:S01]  /*8e30*/  ULDC UR4, c[0x0][0x618] ;  /* 0x0001860000047ab9 */ /* 0x000fe20000000800 */
[----:B------:R-:W-:Y:S01]  /*8e40*/  ULDC UR5, c[0x0][0x154] ;  /* 0x0000550000057ab9 */ /* 0x000fe20000000800 */
[----:B------:R-:W-:-:S03]  /*8e50*/  IMAD.IADD R7, R7, 0x1, R9 ;  /* 0x0000000107077824 */ /* 0x000fc600078e0209 */
[----:B------:R-:W3:Y:S02]  /*8e60*/  F2I.U32.TRUNC.NTZ R8, R8 ;  /* 0x0000000800087305 */ /* 0x000ee4000020f000 */
[----:B------:R-:W-:Y:S02]  /*8e70*/  SHF.R.U64 R11, R6, UR4, R7 ;  /* 0x00000004060b7c19 */ /* 0x000fe40008001207 */
[----:B-1----:R-:W-:-:S05]  /*8e80*/  I2FP.F32.U32 R6, R14 ;  /* 0x0000000e00067245 */ /* 0x002fca0000201000 */
[----:B------:R-:W-:Y:S01]  /*8e90*/  FMUL R21, R6, UR5 ;  /* 0x0000000506157c20 */ /* 0x000fe20008400000 */
[----:B------:R-:W-:Y:S01]  /*8ea0*/  SHF.R.U32.HI R6, RZ, UR4, R7 ;  /* 0x00000004ff067c19 */ /* 0x000fe20008011607 */
[----:B------:R-:W-:-:S03]  /*8eb0*/  ULDC UR4, c[0x0][0x658] ;  /* 0x0001960000047ab9 */ /* 0x000fc60000000800 */
[--C-:B------:R-:W-:Y:S01]  /*8ec0*/  SHF.R.U64 R20, R11, UR6, R6.reuse ;  /* 0x000000060b147c19 */ /* 0x100fe20008001206 */
[----:B------:R-:W1:Y:S01]  /*8ed0*/  F2I.U32.TRUNC.NTZ R21, R21 ;  /* 0x0000001500157305 */ /* 0x000e62000020f000 */
[----:B------:R-:W-:Y:S01]  /*8ee0*/  SHF.R.U32.HI R7, RZ, UR6, R6 ;  /* 0x00000006ff077c19 */ /* 0x000fe20008011606 */
[----:B---3--:R-:W-:-:S03]  /*8ef0*/  IMAD.MOV R8, RZ, RZ, -R8 ;  /* 0x000000ffff087224 */ /* 0x008fc600078e0a08 */
[----:B------:R-:W-:Y:S01]  /*8f00*/  SHF.R.U64 R18, R20, UR4, R7 ;  /* 0x0000000414127c19 */ /* 0x000fe20008001207 */
[----:B--2---:R-:W-:Y:S01]  /*8f10*/  IMAD R17, R22, R8, R17 ;  /* 0x0000000816117224 */ /* 0x004fe200078e0211 */
[----:B------:R-:W-:-:S03]  /*8f20*/  SHF.R.U32.HI R23, RZ, UR4, R7 ;  /* 0x00000004ff177c19 */ /* 0x000fc60008011607 */
[----:B------:R-:W-:Y:S02]  /*8f30*/  IMAD.MOV.U32 R6, RZ, RZ, R18 ;  /* 0x000000ffff067224 */ /* 0x000fe400078e0012 */
[----:B------:R-:W-:Y:S01]  /*8f40*/  IMAD.MOV.U32 R7, RZ, RZ, R23 ;  /* 0x000000ffff077224 */ /* 0x000fe200078e0017 */
[----:B-1----:R-:W-:Y:S06]  /*8f50*/  @!P1 BRA `(.L_x_180) ;  /* 0x0000000000289947 */ /* 0x002fec0003800000 */
[----:B------:R-:W-:Y:S02]  /*8f60*/  ULDC UR4, c[0x0][0x64c] ;  /* 0x0001930000047ab9 */ /* 0x000fe40000000800 */
[----:B------:R-:W-:-:S05]  /*8f70*/  IADD3 R7, P1, R18, UR4, RZ ;  /* 0x0000000412077c10 */ /* 0x000fca000ff3e0ff */
[----:B------:R-:W-:-:S04]  /*8f80*/  IMAD.X R23, RZ, RZ, R23, P1 ;  /* 0x000000ffff177224 */ /* 0x000fc800008e0617 */
[----:B------:R-:W-:-:S04]  /*8f90*/  IMAD.WIDE.U32 R8, R23, UR8, RZ ;  /* 0x0000000817087c25 */ /* 0x000fc8000f8e00ff */
[----:B------:R-:W-:-:S04]  /*8fa0*/  IMAD.WIDE.U32 R8, P1, R7, UR9, R8 ;  /* 0x0000000907087c25 */ /* 0x000fc8000f820008 */
[----:B------:R-:W-:-:S04]  /*8fb0*/  IMAD.WIDE.U32 R6, R7, UR8, RZ ;  /* 0x0000000807067c25 */ /* 0x000fc8000f8e00ff */
[----:B------:R-:W-:Y:S01]  /*8fc0*/  IMAD.MOV.U32 R6, RZ, RZ, R9 ;  /* 0x000000ffff067224 */ /* 0x000fe200078e0009 */
[----:B------:R-:W-:Y:S01]  /*8fd0*/  IADD3 RZ, P4, R7, R8, RZ ;  /* 0x0000000807ff7210 */ /* 0x000fe20007f9e0ff */
[----:B------:R-:W-:-:S04]  /*8fe0*/  IMAD.X R7, RZ, RZ, RZ, P1 ;  /* 0x000000ffff077224 */ /* 0x000fc800008e06ff */
[----:B------:R-:W-:-:S08]  /*8ff0*/  IMAD.WIDE.U32.X R6, R23, UR9, R6, P4 ;  /* 0x0000000917067c25 */ /* 0x000fd0000a0e0406 */
.L_x_180:
[----:B------:R-:W-:Y:S01]  /*9000*/  ULDC UR4, c[0x0][0x648] ;  /* 0x0001920000047ab9 */ /* 0x000fe20000000800 */
[----:B------:R-:W-:Y:S01]  /*9010*/  LOP3.LUT R20, R20, UR17, RZ, 0xc0, !PT ;  /* 0x0000001114147c12 */ /* 0x000fe2000f8ec0ff */
[----:B------:R-:W-:Y:S01]  /*9020*/  IMAD.MOV R21, RZ, RZ, -R21 ;  /* 0x000000ffff157224 */ /* 0x000fe200078e0a15 */
[----:B------:R-:W-:Y:S01]  /*9030*/  SHF.R.U64 R7, R6, UR4, R7 ;  /* 0x0000000406077c19 */ /* 0x000fe20008001207 */
[----:B------:R-:W-:Y:S01]  /*9040*/  ULDC UR4, c[0x0][0x638] ;  /* 0x00018e0000047ab9 */ /* 0x000fe20000000800 */
[----:B------:R-:W-:Y:S01]  /*9050*/  LOP3.LUT R11, R11, UR16, RZ, 0xc0, !PT ;  /* 0x000000100b0b7c12 */ /* 0x000fe2000f8ec0ff */
[----:B0-----:R-:W-:Y:S01]  /*9060*/  @P3 IMAD R17, R19, R21, R14 ;  /* 0x0000001513113224 */ /* 0x001fe200078e020e */
[----:B------:R-:W-:Y:S01]  /*9070*/  ULDC UR5, c[0x0][0x610] ;  /* 0x0001840000057ab9 */ /* 0x000fe20000000800 */
[----:B------:R-:W-:Y:S02]  /*9080*/  IMAD.MOV R9, RZ, RZ, -R7 ;  /* 0x000000ffff097224 */ /* 0x000fe400078e0a07 */
[----:B------:R-:W-:-:S02]  /*9090*/  IMAD R20, R7, UR18, R20 ;  /* 0x0000001207147c24 */ /* 0x000fc4000f8e0214 */
[----:B------:R-:W-:Y:S01]  /*90a0*/  IMAD R18, R9, UR4, R18 ;  /* 0x0000000409127c24 */ /* 0x000fe2000f8e0212 */
[----:B------:R-:W-:Y:S01]  /*90b0*/  ULDC UR4, c[0x0][0x600] ;  /* 0x0001800000047ab9 */ /* 0x000fe20000000800 */
[----:B------:R-:W-:Y:S02]  /*90c0*/  IMAD R17, R20, UR5, R17 ;  /* 0x0000000514117c24 */ /* 0x000fe4000f8e0211 */
[----:B------:R-:W-:Y:S02]  /*90d0*/  IMAD R18, R18, UR4, R11 ;  /* 0x0000000412127c24 */ /* 0x000fe4000f8e020b */
[----:B------:R-:W-:Y:S02]  /*90e0*/  IMAD.MOV.U32 R7, RZ, RZ, 0x1 ;  /* 0x00000001ff077424 */ /* 0x000fe400078e00ff */
[----:B------:R-:W-:Y:S01]  /*90f0*/  IMAD.MOV.U32 R6, RZ, RZ, R10 ;  /* 0x000000ffff067224 */ /* 0x000fe200078e000a */
[----:B------:R-:W-:Y:S02]  /*9100*/  SEL R14, R18, R17, !P3 ;  /* 0x00000011120e7207 */ /* 0x000fe40005800000 */
[----:B------:R-:W-:-:S07]  /*9110*/  SEL R11, R17, R18, !P3 ;  /* 0x00000012110b7207 */ /* 0x000fce0005800000 */
.L_x_178:
[----:B------:R-:W-:Y:S05]  /*9120*/  BSYNC B1 ;  /* 0x0000000000017941 */ /* 0x000fea0003800000 */
.L_x_177:
[----:B------:R-:W-:-:S13]  /*9130*/  LOP3.LUT P1, RZ, R7, 0xff, RZ, 0xc0, !PT ;  /* 0x000000ff07ff7812 */ /* 0x000fda000782c0ff */
[----:B------:R-:W-:Y:S05]  /*9140*/  @P1 BRA `(.L_x_181) ;  /* 0xfffffff4004c1947 */ /* 0x000fea000383ffff */
[----:B------:R-:W-:Y:S05]  /*9150*/  BSYNC B0 ;  /* 0x0000000000007941 */ /* 0x000fea0003800000 */
.L_x_169:
[----:B------:R-:W-:-:S03]  /*9160*/  UMOV UR4, 0xffffffff ;  /* 0xffffffff00047882 */ /* 0x000fc60000000000 */
[----:B------:R-:W-:Y:S05]  /*9170*/  BRA.DIV UR4, `(.L_x_182) ;  /* 0x0000000604647947 */ /* 0x000fea000b800000 */
[----:B------:R-:W-:-:S13]  /*9180*/  ELECT P0, URZ, PT ;  /* 0x00000000003f782f */ /* 0x000fda0003800000 */
.L_x_198:
[----:B------:R-:W-:Y:S04]  /*9190*/  BSSY B0, `(.L_x_183) ;  /* 0x000003d000007945 */ /* 0x000fe80003800000 */
[----:B------:R-:W-:Y:S05]  /*91a0*/  @!P0 BRA `(.L_x_184) ;  /* 0x0000000000ec8947 */ /* 0x000fea0003800000 */
[----:B------:R-:W-:-:S04]  /*91b0*/  LOP3.LUT R4, R4, 0x2, RZ, 0xfc, !PT ;  /* 0x0000000204047812 */ /* 0x000fc800078efcff */
[----:B------:R-:W-:-:S13]  /*91c0*/  ISETP.NE.AND P0, PT, R4, 0x3, PT ;  /* 0x000000030400780c */ /* 0x000fda0003f05270 */
[----:B------:R-:W-:Y:S05]  /*91d0*/  @!P0 BRA `(.L_x_185) ;  /* 0x0000000000048947 */ /* 0x000fea0003800000 */
[----:B------:R-:W-:Y:S01]  /*91e0*/  BPT.TRAP 0x1 ;  /* 0x000000040000795c */ /* 0x000fe20000300000 */
.L_x_185:
[----:B------:R-:W0:Y:S01]  /*91f0*/  S2R R3, SR_CgaCtaId ;  /* 0x0000000000037919 */ /* 0x000e220000008800 */
[----:B------:R-:W-:-:S04]  /*9200*/  MOV R0, 0x400 ;  /* 0x0000040000007802 */ /* 0x000fc80000000f00 */
[----:B0-----:R-:W-:Y:S02]  /*9210*/  LEA R0, R3, R0, 0x18 ;  /* 0x0000000003007211 */ /* 0x001fe400078ec0ff */
[----:B------:R-:W-:-:S03]  /*9220*/  SHF.L.U32 R3, R5, 0x1f, RZ ;  /* 0x0000001f05037819 */ /* 0x000fc600000006ff */
[----:B------:R-:W-:-:S04]  /*9230*/  VIADD R0, R0, 0x30 ;  /* 0x0000003000007836 */ /* 0x000fc80000000000 */
[C---:B------:R-:W-:Y:S02]  /*9240*/  IMAD R6, R13.reuse, 0x8, R0 ;  /* 0x000000080d067824 */ /* 0x040fe400078e0200 */
[----:B------:R-:W-:Y:S02]  /*9250*/  VIADD R13, R13, 0x1 ;  /* 0x000000010d0d7836 */ /* 0x000fe40000000000 */
[----:B------:R-:W0:Y:S03]  /*9260*/  SYNCS.PHASECHK.TRANS64.TRYWAIT P0, [R6+URZ], R3 ;  /* 0x00000003060075a7 */ /* 0x000e26000800017f */
[----:B------:R-:W-:-:S04]  /*9270*/  ISETP.NE.AND P1, PT, R13, 0x6, PT ;  /* 0x000000060d00780c */ /* 0x000fc80003f25270 */
[----:B------:R-:W-:Y:S02]  /*9280*/  SEL R2, RZ, 0x1, P1 ;  /* 0x00000001ff027807 */ /* 0x000fe40000800000 */
[----:B------:R-:W-:Y:S02]  /*9290*/  SEL R13, R13, RZ, P1 ;  /* 0x000000ff0d0d7207 */ /* 0x000fe40000800000 */
[----:B------:R-:W-:-:S03]  /*92a0*/  LOP3.LUT R8, R5, R2, RZ, 0x3c, !PT ;  /* 0x0000000205087212 */ /* 0x000fc600078e3cff */
[----:B------:R-:W-:Y:S01]  /*92b0*/  IMAD R7, R13, 0x8, R0 ;  /* 0x000000080d077824 */ /* 0x000fe200078e0200 */
[----:B------:R-:W-:Y:S01]  /*92c0*/  SHF.L.U32 R4, R8, 0x1f, RZ ;  /* 0x0000001f08047819 */ /* 0x000fe200000006ff */
[----:B0-----:R-:W-:Y:S06]  /*92d0*/  @!P0 BRA `(.L_x_186) ;  /* 0x0000000400308947 */ /* 0x001fec0003800000 */
.L_x_199:
[----:B------:R-:W1:Y:S01]  /*92e0*/  SYNCS.PHASECHK.TRANS64.TRYWAIT P0, [R7+URZ], R4 ;  /* 0x00000004070075a7 */ /* 0x000e62000800017f */
[----:B------:R-:W-:-:S05]  /*92f0*/  VIADD R2, R13, 0x1 ;  /* 0x000000010d027836 */ /* 0x000fca0000000000 */
[----:B------:R-:W-:-:S04]  /*9300*/  ISETP.NE.AND P1, PT, R2, 0x6, PT ;  /* 0x000000060200780c */ /* 0x000fc80003f25270 */
[----:B0-----:R-:W-:Y:S02]  /*9310*/  SEL R3, RZ, 0x1, P1 ;  /* 0x00000001ff037807 */ /* 0x001fe40000800000 */
[----:B------:R-:W-:Y:S02]  /*9320*/  SEL R9, R2, RZ, P1 ;  /* 0x000000ff02097207 */ /* 0x000fe40000800000 */
[----:B------:R-:W-:-:S03]  /*9330*/  LOP3.LUT R8, R8, R3, RZ, 0x3c, !PT ;  /* 0x0000000308087212 */ /* 0x000fc600078e3cff */
[----:B------:R-:W-:Y:S01]  /*9340*/  IMAD R6, R9, 0x8, R0 ;  /* 0x0000000809067824 */ /* 0x000fe200078e0200 */
[----:B------:R-:W-:Y:S01]  /*9350*/  SHF.L.U32 R5, R8, 0x1f, RZ ;  /* 0x0000001f08057819 */ /* 0x000fe200000006ff */
[----:B-1----:R-:W-:Y:S06]  /*9360*/  @!P0 BRA `(.L_x_187) ;  /* 0x0000000400208947 */ /* 0x002fec0003800000 */
.L_x_200:
[----:B------:R-:W1:Y:S01]  /*9370*/  SYNCS.PHASECHK.TRANS64.TRYWAIT P0, [R6+URZ], R5 ;  /* 0x00000005060075a7 */ /* 0x000e62000800017f */
[----:B------:R-:W-:-:S05]  /*9380*/  VIADD R2, R9, 0x1 ;  /* 0x0000000109027836 */ /* 0x000fca0000000000 */
[----:B------:R-:W-:-:S04]  /*9390*/  ISETP.NE.AND P1, PT, R2, 0x6, PT ;  /* 0x000000060200780c */ /* 0x000fc80003f25270 */
[----:B------:R-:W-:Y:S02]  /*93a0*/  SEL R3, RZ, 0x1, P1 ;  /* 0x00000001ff037807 */ /* 0x000fe40000800000 */
[----:B0-----:R-:W-:Y:S02]  /*93b0*/  SEL R7, R2, RZ, P1 ;  /* 0x000000ff02077207 */ /* 0x001fe40000800000 */
[----:B------:R-:W-:-:S03]  /*93c0*/  LOP3.LUT R8, R8, R3, RZ, 0x3c, !PT ;  /* 0x0000000308087212 */ /* 0x000fc600078e3cff */
[----:B------:R-:W-:Y:S01]  /*93d0*/  IMAD R9, R7, 0x8, R0 ;  /* 0x0000000807097824 */ /* 0x000fe200078e0200 */
[----:B------:R-:W-:Y:S01]  /*93e0*/  SHF.L.U32 R4, R8, 0x1f, RZ ;  /* 0x0000001f08047819 */ /* 0x000fe200000006ff */
[----:B-1----:R-:W-:Y:S06]  /*93f0*/  @!P0 BRA `(.L_x_188) ;  /* 0x0000000400108947 */ /* 0x002fec0003800000 */
.L_x_201:
[----:B------:R-:W1:Y:S01]  /*9400*/  SYNCS.PHASECHK.TRANS64.TRYWAIT P0, [R9+URZ], R4 ;  /* 0x00000004090075a7 */ /* 0x000e62000800017f */
[----:B------:R-:W-:-:S05]  /*9410*/  VIADD R2, R7, 0x1 ;  /* 0x0000000107027836 */ /* 0x000fca0000000000 */
[----:B------:R-:W-:-:S04]  /*9420*/  ISETP.NE.AND P1, PT, R2, 0x6, PT ;  /* 0x000000060200780c */ /* 0x000fc80003f25270 */
[----:B------:R-:W-:Y:S02]  /*9430*/  SEL R3, RZ, 0x1, P1 ;  /* 0x00000001ff037807 */ /* 0x000fe40000800000 */
[----:B------:R-:W-:Y:S02]  /*9440*/  SEL R7, R2, RZ, P1 ;  /* 0x000000ff02077207 */ /* 0x000fe40000800000 */
[----:B------:R-:W-:-:S03]  /*9450*/  LOP3.LUT R11, R8, R3, RZ, 0x3c, !PT ;  /* 0x00000003080b7212 */ /* 0x000fc600078e3cff */
[----:B0-----:R-:W-:Y:S01]  /*9460*/  IMAD R6, R7, 0x8, R0 ;  /* 0x0000000807067824 */ /* 0x001fe200078e0200 */
[----:B------:R-:W-:Y:S01]  /*9470*/  SHF.L.U32 R5, R11, 0x1f, RZ ;  /* 0x0000001f0b057819 */ /* 0x000fe200000006ff */
[----:B-1----:R-:W-:Y:S06]  /*9480*/  @!P0 BRA `(.L_x_189) ;  /* 0x0000000400008947 */ /* 0x002fec0003800000 */
.L_x_202:
[----:B------:R-:W1:Y:S01]  /*9490*/  SYNCS.PHASECHK.TRANS64.TRYWAIT P0, [R6+URZ], R5 ;  /* 0x00000005060075a7 */ /* 0x000e62000800017f */
[----:B------:R-:W-:-:S05]  /*94a0*/  VIADD R2, R7, 0x1 ;  /* 0x0000000107027836 */ /* 0x000fca0000000000 */
[----:B------:R-:W-:-:S04]  /*94b0*/  ISETP.NE.AND P1, PT, R2, 0x6, PT ;  /* 0x000000060200780c */ /* 0x000fc80003f25270 */
[----:B0-----:R-:W-:Y:S02]  /*94c0*/  SEL R4, RZ, 0x1, P1 ;  /* 0x00000001ff047807 */ /* 0x001fe40000800000 */
[----:B------:R-:W-:Y:S02]  /*94d0*/  SEL R3, R2, RZ, P1 ;  /* 0x000000ff02037207 */ /* 0x000fe40000800000 */
[----:B------:R-:W-:Y:S01]  /*94e0*/  LOP3.LUT R4, R11, R4, RZ, 0x3c, !PT ;  /* 0x000000040b047212 */ /* 0x000fe200078e3cff */
[----:B-1----:R-:W-:Y:S06]  /*94f0*/  @!P0 BRA `(.L_x_190) ;  /* 0x0000000000f88947 */ /* 0x002fec0003800000 */
.L_x_203:
[----:B------:R-:W-:Y:S01]  /*9500*/  IMAD R3, R3, 0x8, R0 ;  /* 0x0000000803037824 */ /* 0x000fe200078e0200 */
[----:B------:R-:W-:-:S07]  /*9510*/  SHF.L.U32 R0, R4, 0x1f, RZ ;  /* 0x0000001f04007819 */ /* 0x000fce00000006ff */
.L_x_191:
[----:B-1----:R1:W2:Y:S02]  /*9520*/  SYNCS.PHASECHK.TRANS64.TRYWAIT P0, [R3+URZ], R0 ;  /* 0x00000000030075a7 */ /* 0x0022a4000800017f */
[----:B--2---:R-:W-:Y:S05]  /*9530*/  @!P0 NANOSLEEP.SYNCS 0x989680 ;  /* 0x009896800000895d */ /* 0x004fea0003900000 */
[----:B------:R-:W2:Y:S02]  /*9540*/  @!P0 SYNCS.PHASECHK.TRANS64 P0, [R3+URZ], R0 ;  /* 0x00000000030085a7 */ /* 0x000ea4000800007f */
[----:B--2---:R-:W-:Y:S05]  /*9550*/  @!P0 BRA `(.L_x_191) ;  /* 0xfffffffc00f08947 */ /* 0x004fea000383ffff */
.L_x_184:
[----:B------:R-:W-:Y:S05]  /*9560*/  BSYNC B0 ;  /* 0x0000000000007941 */ /* 0x000fea0003800000 */
.L_x_183:
[----:B------:R-:W-:Y:S05]  /*9570*/  EXIT ;  /* 0x000000000000794d */ /* 0x000fea0003800000 */
.L_x_17:
[----:B-1----:R-:W-:-:S04]  /*9580*/  IMAD.U32 R11, RZ, RZ, UR6 ;  /* 0x00000006ff0b7e24 */ /* 0x002fc8000f8e00ff */
[----:B------:R1:W4:Y:S03]  /*9590*/  SYNCS.PHASECHK.TRANS64.TRYWAIT P0, [R11+URZ], R10 ;  /* 0x0000000a0b0075a7 */ /* 0x000326000800017f */
[----:B----4-:R-:W-:Y:S05]  /*95a0*/  @!P0 NANOSLEEP.SYNCS 0x989680 ;  /* 0x009896800000895d */ /* 0x010fea0003900000 */
[----:B------:R-:W4:Y:S02]  /*95b0*/  @!P0 SYNCS.PHASECHK.TRANS64 P0, [R11+URZ], R10 ;  /* 0x0000000a0b0085a7 */ /* 0x000f24000800007f */
[----:B----4-:R-:W-:Y:S05]  /*95c0*/  @!P0 BRA `(.L_x_17) ;  /* 0xfffffffc00ec8947 */ /* 0x010fea000383ffff */
[----:B------:R-:W-:Y:S05]  /*95d0*/  BRA `(.L_x_16) ;  /* 0xffffff7c00ec7947 */ /* 0x000fea000383ffff */
.L_x_23:
[----:B-1----:R-:W-:-:S04]  /*95e0*/  IMAD.U32 R12, RZ, RZ, UR12 ;  /* 0x0000000cff0c7e24 */ /* 0x002fc8000f8e00ff */
[----:B------:R1:W4:Y:S03]  /*95f0*/  SYNCS.PHASECHK.TRANS64.TRYWAIT P0, [R12+URZ], R11 ;  /* 0x0000000b0c0075a7 */ /* 0x000326000800017f */
[----:B----4-:R-:W-:Y:S05]  /*9600*/  @!P0 NANOSLEEP.SYNCS 0x989680 ;  /* 0x009896800000895d */ /* 0x010fea0003900000 */
[----:B------:R-:W4:Y:S02]  /*9610*/  @!P0 SYNCS.PHASECHK.TRANS64 P0, [R12+URZ], R11 ;  /* 0x0000000b0c0085a7 */ /* 0x000f24000800007f */
[----:B----4-:R-:W-:Y:S05]  /*9620*/  @!P0 BRA `(.L_x_23) ;  /* 0xfffffffc00ec8947 */ /* 0x010fea000383ffff */
[----:B------:R-:W-:Y:S05]  /*9630*/  BRA `(.L_x_22) ;  /* 0xffffff8800587947 */ /* 0x000fea000383ffff */
.L_x_170:
[----:B------:R-:W-:Y:S01]  /*9640*/  BSSY B1, `(.L_x_192) ;  /* 0x0000006000017945 */ /* 0x000fe20003800000 */
[----:B------:R-:W-:-:S07]  /*9650*/  IMAD.MOV.U32 R7, RZ, RZ, -0x1 ;  /* 0xffffffffff077424 */ /* 0x000fce00078e00ff */
[----:B------:R-:W-:Y:S05]  /*9660*/  WARPSYNC.COLLECTIVE R7, `(.L_x_193) ;  /* 0x00000000070c7348 */ /* 0x000fea0003c00000 */
[----:B------:R-:W-:Y:S02]  /*9670*/  ELECT P1, UR62, PT ;  /* 0x00000000003e782f */ /* 0x000fe40003820000 */
[----:B------:R-:W-:Y:S01]  /*9680*/  MOV R7, UR62 ;  /* 0x0000003e00077c02 */ /* 0x000fe20008000f00 */
[----:B------:R-:W-:Y:S10]  /*9690*/  ENDCOLLECTIVE ;  /* 0x000000000000791b */ /* 0x000ff40003800000 */
.L_x_193:
[----:B------:R-:W-:Y:S05]  /*96a0*/  BSYNC B1 ;  /* 0x0000000000017941 */ /* 0x000fea0003800000 */
.L_x_192:
[----:B------:R-:W-:Y:S05]  /*96b0*/  BRA `(.L_x_194) ;  /* 0xffffffec00fc7947 */ /* 0x000fea000383ffff */
.L_x_173:
[----:B-1----:R1:W2:Y:S02]  /*96c0*/  SYNCS.PHASECHK.TRANS64.TRYWAIT P1, [R19+URZ+0x30], R10 ;  /* 0x0000300a130075a7 */ /* 0x0022a4000802017f */
[----:B--2---:R-:W-:Y:S05]  /*96d0*/  @!P1 NANOSLEEP.SYNCS 0x989680 ;  /* 0x009896800000995d */ /* 0x004fea0003900000 */
[----:B------:R-:W2:Y:S02]  /*96e0*/  @!P1 SYNCS.PHASECHK.TRANS64 P1, [R19+URZ+0x30], R10 ;  /* 0x0000300a130095a7 */ /* 0x000ea4000802007f */
[----:B--2---:R-:W-:Y:S05]  /*96f0*/  @!P1 BRA `(.L_x_173) ;  /* 0xfffffffc00f09947 */ /* 0x004fea000383ffff */
[----:B------:R-:W-:Y:S05]  /*9700*/  BRA `(.L_x_195) ;  /* 0xfffffff000307947 */ /* 0x000fea000383ffff */
.L_x_182:
[----:B------:R-:W-:Y:S01]  /*9710*/  BSSY B0, `(.L_x_196) ;  /* 0x0000006000007945 */ /* 0x000fe20003800000 */
[----:B------:R-:W-:-:S07]  /*9720*/  IMAD.MOV.U32 R7, RZ, RZ, -0x1 ;  /* 0xffffffffff077424 */ /* 0x000fce00078e00ff */
[----:B------:R-:W-:Y:S05]  /*9730*/  WARPSYNC.COLLECTIVE R7, `(.L_x_197) ;  /* 0x00000000070c7348 */ /* 0x000fea0003c00000 */
[----:B------:R-:W-:Y:S02]  /*9740*/  ELECT P1, UR62, PT ;  /* 0x00000000003e782f */ /* 0x000fe40003820000 */
[----:B------:R-:W-:Y:S01]  /*9750*/  MOV R7, UR62 ;  /* 0x0000003e00077c02 */ /* 0x000fe20008000f00 */
[----:B------:R-:W-:Y:S10]  /*9760*/  ENDCOLLECTIVE ;  /* 0x000000000000791b */ /* 0x000ff40003800000 */
.L_x_197:
[----:B------:R-:W-:Y:S05]  /*9770*/  BSYNC B0 ;  /* 0x0000000000007941 */ /* 0x000fea0003800000 */
.L_x_196:
[----:B------:R-:W-:Y:S01]  /*9780*/  PLOP3.LUT P0, PT, P1, PT, PT, 0x80, 0x0 ;  /* 0x000000000000781c */ /* 0x000fe20000f0f070 */
[----:B------:R-:W-:-:S12]  /*9790*/  BRA `(.L_x_198) ;  /* 0xfffffff8007c7947 */ /* 0x000fd8000383ffff */
.L_x_186:
[----:B0-----:R0:W1:Y:S02]  /*97a0*/  SYNCS.PHASECHK.TRANS64.TRYWAIT P0, [R6+URZ], R3 ;  /* 0x00000003060075a7 */ /* 0x001064000800017f */
[----:B-1----:R-:W-:Y:S05]  /*97b0*/  @!P0 NANOSLEEP.SYNCS 0x989680 ;  /* 0x009896800000895d */ /* 0x002fea0003900000 */
[----:B------:R-:W1:Y:S02]  /*97c0*/  @!P0 SYNCS.PHASECHK.TRANS64 P0, [R6+URZ], R3 ;  /* 0x00000003060085a7 */ /* 0x000e64000800007f */
[----:B-1----:R-:W-:Y:S05]  /*97d0*/  @!P0 BRA `(.L_x_186) ;  /* 0xfffffffc00f08947 */ /* 0x002fea000383ffff */
[----:B------:R-:W-:Y:S05]  /*97e0*/  BRA `(.L_x_199) ;  /* 0xfffffff800bc7947 */ /* 0x000fea000383ffff */
.L_x_187:
[----:B0-----:R0:W1:Y:S02]  /*97f0*/  SYNCS.PHASECHK.TRANS64.TRYWAIT P0, [R7+URZ], R4 ;  /* 0x00000004070075a7 */ /* 0x001064000800017f */
[----:B-1----:R-:W-:Y:S05]  /*9800*/  @!P0 NANOSLEEP.SYNCS 0x989680 ;  /* 0x009896800000895d */ /* 0x002fea0003900000 */
[----:B------:R-:W1:Y:S02]  /*9810*/  @!P0 SYNCS.PHASECHK.TRANS64 P0, [R7+URZ], R4 ;  /* 0x00000004070085a7 */ /* 0x000e64000800007f */
[----:B-1----:R-:W-:Y:S05]  /*9820*/  @!P0 BRA `(.L_x_187) ;  /* 0xfffffffc00f08947 */ /* 0x002fea000383ffff */
[----:B------:R-:W-:Y:S05]  /*9830*/  BRA `(.L_x_200) ;  /* 0xfffffff800cc7947 */ /* 0x000fea000383ffff */
.L_x_188:
[----:B0-----:R0:W1:Y:S02]  /*9840*/  SYNCS.PHASECHK.TRANS64.TRYWAIT P0, [R6+URZ], R5 ;  /* 0x00000005060075a7 */ /* 0x001064000800017f */
[----:B-1----:R-:W-:Y:S05]  /*9850*/  @!P0 NANOSLEEP.SYNCS 0x989680 ;  /* 0x009896800000895d */ /* 0x002fea0003900000 */
[----:B------:R-:W1:Y:S02]  /*9860*/  @!P0 SYNCS.PHASECHK.TRANS64 P0, [R6+URZ], R5 ;  /* 0x00000005060085a7 */ /* 0x000e64000800007f */
[----:B-1----:R-:W-:Y:S05]  /*9870*/  @!P0 BRA `(.L_x_188) ;  /* 0xfffffffc00f08947 */ /* 0x002fea000383ffff */
[----:B------:R-:W-:Y:S05]  /*9880*/  BRA `(.L_x_201) ;  /* 0xfffffff800dc7947 */ /* 0x000fea000383ffff */
.L_x_189:
[----:B0-----:R0:W1:Y:S02]  /*9890*/  SYNCS.PHASECHK.TRANS64.TRYWAIT P0, [R9+URZ], R4 ;  /* 0x00000004090075a7 */ /* 0x001064000800017f */
[----:B-1----:R-:W-:Y:S05]  /*98a0*/  @!P0 NANOSLEEP.SYNCS 0x989680 ;  /* 0x009896800000895d */ /* 0x002fea0003900000 */
[----:B------:R-:W1:Y:S02]  /*98b0*/  @!P0 SYNCS.PHASECHK.TRANS64 P0, [R9+URZ], R4 ;  /* 0x00000004090085a7 */ /* 0x000e64000800007f */
[----:B-1----:R-:W-:Y:S05]  /*98c0*/  @!P0 BRA `(.L_x_189) ;  /* 0xfffffffc00f08947 */ /* 0x002fea000383ffff */
[----:B------:R-:W-:Y:S05]  /*98d0*/  BRA `(.L_x_202) ;  /* 0xfffffff800ec7947 */ /* 0x000fea000383ffff */
.L_x_190:
[----:B0-----:R0:W1:Y:S02]  /*98e0*/  SYNCS.PHASECHK.TRANS64.TRYWAIT P0, [R6+URZ], R5 ;  /* 0x00000005060075a7 */ /* 0x001064000800017f */
[----:B-1----:R-:W-:Y:S05]  /*98f0*/  @!P0 NANOSLEEP.SYNCS 0x989680 ;  /* 0x009896800000895d */ /* 0x002fea0003900000 */
[----:B------:R-:W1:Y:S02]  /*9900*/  @!P0 SYNCS.PHASECHK.TRANS64 P0, [R6+URZ], R5 ;  /* 0x00000005060085a7 */ /* 0x000e64000800007f */
[----:B-1----:R-:W-:Y:S05]  /*9910*/  @!P0 BRA `(.L_x_190) ;  /* 0xfffffffc00f08947 */ /* 0x002fea000383ffff */
[----:B------:R-:W-:Y:S05]  /*9920*/  BRA `(.L_x_203) ;  /* 0xfffffff800f47947 */ /* 0x000fea000383ffff */
.L_x_204:
[----:B------:R-:W-:-:S00]  /*9930*/  BRA `(.L_x_204) ;  /* 0xfffffffc00fc7947 */ /* 0x000fc0000383ffff */
[----:B------:R-:W-:-:S00]  /*9940*/  NOP ;  /* 0x0000000000007918 */ /* 0x000fc00000000000 */
        /* <DEDUP_REMOVED lines=11> */
.L_x_205:


//--------------------- .nv.shared._ZN7cutlass13device_kernelINS_4gemm6kernel13GemmUniversalIN4cute5tupleIJiiiiEEENS1_10collective13CollectiveMmaINS1_37MainloopSm90TmaGmmaWarpSpecializedFP8ILi6ENS5_IJNS4_1CILi1EEESB_SB_EEENS1_35KernelTmaWarpSpecializedCooperativeEEENS5_IJNSA_ILi256EEENSA_ILi64EEESG_EEENS_12float_e4m3_tENS5_IJlSB_lEEESI_SJ_NS4_8TiledMMAINS4_8MMA_AtomIJNS4_4SM904GMMA30MMA_64x64x32_F32E4M3E4M3_SS_TNILNSN_7ScaleInE1ELSP_1EEEEEENS4_6LayoutINS5_IJNSA_ILi2EEESB_SB_EEENS5_IJSB_NSA_ILi0EEESV_EEEEENS5_IJNS4_10UnderscoreESY_SY_EEEEENS4_13SM90_TMA_LOADENS4_14ComposedLayoutINS4_7SwizzleILi2ELi4ELi3EEENS4_18smem_ptr_flag_bitsILi8EEENSS_INS5_IJNSA_ILi8EEESG_EEENS5_IJSG_SB_EEEEEEEvNS4_8identityES11_S1B_vS1C_EENS_8epilogue10collective6detail29Sm90TmaWarpSpecializedAdapterINS1F_15DefaultEpilogueISI_SJ_SJ_NS1E_6thread17LinearCombinationISI_Li1EffLNS1J_9ScaleType4KindE0ELNS_15FloatRoundStyleE2ESI_EENS1_15EpilogueDefaultEEEEEvvEEEEvNT_6ParamsE --------------------------
	.section	.nv.shared._ZN7cutlass13device_kernelINS_4gemm6kernel13GemmUniversalIN4cute5tupleIJiiiiEEENS1_10collective13CollectiveMmaINS1_37MainloopSm90TmaGmmaWarpSpecializedFP8ILi6ENS5_IJNS4_1CILi1EEESB_SB_EEENS1_35KernelTmaWarpSpecializedCooperativeEEENS5_IJNSA_ILi256EEENSA_ILi64EEESG_EEENS_12float_e4m3_tENS5_IJlSB_lEEESI_SJ_NS4_8TiledMMAINS4_8MMA_AtomIJNS4_4SM904GMMA30MMA_64x64x32_F32E4M3E4M3_SS_TNILNSN_7ScaleInE1ELSP_1EEEEEENS4_6LayoutINS5_IJNSA_ILi2EEESB_SB_EEENS5_IJSB_NSA_ILi0EEESV_EEEEENS5_IJNS4_10UnderscoreESY_SY_EEEEENS4_13SM90_TMA_LOADENS4_14ComposedLayoutINS4_7SwizzleILi2ELi4ELi3EEENS4_18smem_ptr_flag_bitsILi8EEENSS_INS5_IJNSA_ILi8EEESG_EEENS5_IJSG_SB_EEEEEEEvNS4_8identityES11_S1B_vS1C_EENS_8epilogue10collective6detail29Sm90TmaWarpSpecializedAdapterINS1F_15DefaultEpilogueISI_SJ_SJ_NS1E_6thread17LinearCombinationISI_Li1EffLNS1J_9ScaleType4KindE0ELNS_15FloatRoundStyleE2ESI_EENS1_15EpilogueDefaultEEEEEvvEEEEvNT_6ParamsE,"aw",@nobits
	.sectionflags	@""
	.align	16
	.zero		1024


//--------------------- .nv.shared.reserved.0     --------------------------
	.section	.nv.shared.reserved.0,"aw",@nobits
	.weak		__nv_reservedSMEM_offset_0_alias
	.size		__nv_reservedSMEM_offset_0_alias, 0, 0
	.other		__nv_reservedSMEM_offset_0_alias,@"STO_CUDA_RESERVED_SHARED STV_DEFAULT"
__nv_reservedSMEM_offset_0_alias:
	.zero		0


//--------------------- .nv.global                --------------------------
	.section	.nv.global,"aw",@nobits
.nv.global:
	.type		_ZN40_INTERNAL_f506dfcc_4_k_cu_4fdc00c3_199244cute1_E,@object
	.size		_ZN40_INTERNAL_f506dfcc_4_k_cu_4fdc00c3_199244cute1_E,(_ZN40_INTERNAL_f506dfcc_4_k_cu_4fdc00c3_199244cuda3std3__45__cpo6cbeginE - _ZN40_INTERNAL_f506dfcc_4_k_cu_4fdc00c3_199244cute1_E)
_ZN40_INTERNAL_f506dfcc_4_k_cu_4fdc00c3_199244cute1_E:
	.zero		1
	.type		_ZN40_INTERNAL_f506dfcc_4_k_cu_4fdc00c3_199244cuda3std3__45__cpo6cbeginE,@object
	.size		_ZN40_INTERNAL_f506dfcc_4_k_cu_4fdc00c3_199244cuda3std3__45__cpo6cbeginE,(_ZN40_INTERNAL_f506dfcc_4_k_cu_4fdc00c3_199244cuda3std3__48in_placeE - _ZN40_INTERNAL_f506dfcc_4_k_cu_4fdc00c3_199244cuda3std3__45__cpo6cbeginE)
_ZN40_INTERNAL_f506dfcc_4_k_cu_4fdc00c3_199244cuda3std3__45__cpo6cbeginE:
	.zero		1
	.type		_ZN40_INTERNAL_f506dfcc_4_k_cu_4fdc00c3_199244cuda3std3__48in_placeE,@object
	.size		_ZN40_INTERNAL_f506dfcc_4_k_cu_4fdc00c3_199244cuda3std3__48in_placeE,(_ZN40_INTERNAL_f506dfcc_4_k_cu_4fdc00c3_199244cuda3std6ranges3__45__cpo9iter_moveE - _ZN40_INTERNAL_f506dfcc_4_k_cu_4fdc00c3_199244cuda3std3__48in_placeE)
_ZN40_INTERNAL_f506dfcc_4_k_cu_4fdc00c3_199244cuda3std3__48in_placeE:
	.zero		1
	.type		_ZN40_INTERNAL_f506dfcc_4_k_cu_4fdc00c3_199244cuda3std6ranges3__45__cpo9iter_moveE,@object
	.size		_ZN40_INTERNAL_f506dfcc_4_k_cu_4fdc00c3_199244cuda3std6ranges3__45__cpo9iter_moveE,(_ZN40_INTERNAL_f506dfcc_4_k_cu_4fdc00c3_199244cuda3std3__45__cpo5beginE - _ZN40_INTERNAL_f506dfcc_4_k_cu_4fdc00c3_199244cuda3std6ranges3__45__cpo9iter_moveE)
_ZN40_INTERNAL_f506dfcc_4_k_cu_4fdc00c3_199244cuda3std6ranges3__45__cpo9iter_moveE:
	.zero		1
	.type		_ZN40_INTERNAL_f506dfcc_4_k_cu_4fdc00c3_199244cuda3std3__45__cpo5beginE,@object
	.size		_ZN40_INTERNAL_f506dfcc_4_k_cu_4fdc00c3_199244cuda3std3__45__cpo5beginE,(_ZN40_INTERNAL_f506dfcc_4_k_cu_4fdc00c3_199244cuda3std3__442_GLOBAL__N__f506dfcc_4_k_cu_4fdc00c3_199246ignoreE - _ZN40_INTERNAL_f506dfcc_4_k_cu_4fdc00c3_199244cuda3std3__45__cpo5beginE)
_ZN40_INTERNAL_f506dfcc_4_k_cu_4fdc00c3_199244cuda3std3__45__cpo5beginE:
	.zero		1
	.type		_ZN40_INTERNAL_f506dfcc_4_k_cu_4fdc00c3_199244cuda3std3__442_GLOBAL__N__f506dfcc_4_k_cu_4fdc00c3_199246ignoreE,@object
	.size		_ZN40_INTERNAL_f506dfcc_4_k_cu_4fdc00c3_199244cuda3std3__442_GLOBAL__N__f506dfcc_4_k_cu_4fdc00c3_199246ignoreE,(_ZN40_INTERNAL_f506dfcc_4_k_cu_4fdc00c3_199244cute7productE - _ZN40_INTERNAL_f506dfcc_4_k_cu_4fdc00c3_199244cuda3std3__442_GLOBAL__N__f506dfcc_4_k_cu_4fdc00c3_199246ignoreE)
_ZN40_INTERNAL_f506dfcc_4_k_cu_4fdc00c3_199244cuda3std3__442_GLOBAL__N__f506dfcc_4_k_cu_4fdc00c3_199246ignoreE:
	.zero		1
	.type		_ZN40_INTERNAL_f506dfcc_4_k_cu_4fdc00c3_199244cute7productE,@object
	.size		_ZN40_INTERNAL_f506dfcc_4_k_cu_4fdc00c3_199244cute7productE,(_ZN40_INTERNAL_f506dfcc_4_k_cu_4fdc00c3_199244cuda3std3__45__cpo3endE - _ZN40_INTERNAL_f506dfcc_4_k_cu_4fdc00c3_199244cute7productE)
_ZN40_INTERNAL_f506dfcc_4_k_cu_4fdc00c3_199244cute7productE:
	.zero		1
	.type		_ZN40_INTERNAL_f506dfcc_4_k_cu_4fdc00c3_199244cuda3std3__45__cpo3endE,@object
	.size		_ZN40_INTERNAL_f506dfcc_4_k_cu_4fdc00c3_199244cuda3std3__45__cpo3endE,(_ZN40_INTERNAL_f506dfcc_4_k_cu_4fdc00c3_199244cuda3std3__419piecewise_constructE - _ZN40_INTERNAL_f506dfcc_4_k_cu_4fdc00c3_199244cuda3std3__45__cpo3endE)
_ZN40_INTERNAL_f506dfcc_4_k_cu_4fdc00c3_199244cuda3std3__45__cpo3endE:
	.zero		1
	.type		_ZN40_INTERNAL_f506dfcc_4_k_cu_4fdc00c3_199244cuda3std3__419piecewise_constructE,@object
	.size		_ZN40_INTERNAL_f506dfcc_4_k_cu_4fdc00c3_199244cuda3std3__419piecewise_constructE,(_ZN40_INTERNAL_f506dfcc_4_k_cu_4fdc00c3_199244cuda3std3__45__cpo4cendE - _ZN40_INTERNAL_f506dfcc_4_k_cu_4fdc00c3_199244cuda3std3__419piecewise_constructE)
_ZN40_INTERNAL_f506dfcc_4_k_cu_4fdc00c3_199244cuda3std3__419piecewise_constructE:
	.zero		1
	.type		_ZN40_INTERNAL_f506dfcc_4_k_cu_4fdc00c3_199244cuda3std3__45__cpo4cendE,@object
	.size		_ZN40_INTERNAL_f506dfcc_4_k_cu_4fdc00c3_199244cuda3std3__45__cpo4cendE,(_ZN40_INTERNAL_f506dfcc_4_k_cu_4fdc00c3_199244cuda3std6ranges3__45__cpo4swapE - _ZN40_INTERNAL_f506dfcc_4_k_cu_4fdc00c3_199244cuda3std3__45__cpo4cendE)
_ZN40_INTERNAL_f506dfcc_4_k_cu_4fdc00c3_199244cuda3std3__45__cpo4cendE:
	.zero		1
	.type		_ZN40_INTERNAL_f506dfcc_4_k_cu_4fdc00c3_199244cuda3std6ranges3__45__cpo4swapE,@object
	.size		_ZN40_INTERNAL_f506dfcc_4_k_cu_4fdc00c3_199244cuda3std6ranges3__45__cpo4swapE,(.L_7 - _ZN40_INTERNAL_f506dfcc_4_k_cu_4fdc00c3_199244cuda3std6ranges3__45__cpo4swapE)
_ZN40_INTERNAL_f506dfcc_4_k_cu_4fdc00c3_199244cuda3std6ranges3__45__cpo4swapE:
	.zero		1
.L_7:


//--------------------- .nv.constant0._ZN7cutlass13device_kernelINS_4gemm6kernel13GemmUniversalIN4cute5tupleIJiiiiEEENS1_10collective13CollectiveMmaINS1_37MainloopSm90TmaGmmaWarpSpecializedFP8ILi6ENS5_IJNS4_1CILi1EEESB_SB_EEENS1_35KernelTmaWarpSpecializedCooperativeEEENS5_IJNSA_ILi256EEENSA_ILi64EEESG_EEENS_12float_e4m3_tENS5_IJlSB_lEEESI_SJ_NS4_8TiledMMAINS4_8MMA_AtomIJNS4_4SM904GMMA30MMA_64x64x32_F32E4M3E4M3_SS_TNILNSN_7ScaleInE1ELSP_1EEEEEENS4_6LayoutINS5_IJNSA_ILi2EEESB_SB_EEENS5_IJSB_NSA_ILi0EEESV_EEEEENS5_IJNS4_10UnderscoreESY_SY_EEEEENS4_13SM90_TMA_LOADENS4_14ComposedLayoutINS4_7SwizzleILi2ELi4ELi3EEENS4_18smem_ptr_flag_bitsILi8EEENSS_INS5_IJNSA_ILi8EEESG_EEENS5_IJSG_SB_EEEEEEEvNS4_8identityES11_S1B_vS1C_EENS_8epilogue10collective6detail29Sm90TmaWarpSpecializedAdapterINS1F_15DefaultEpilogueISI_SJ_SJ_NS1E_6thread17LinearCombinationISI_Li1EffLNS1J_9ScaleType4KindE0ELNS_15FloatRoundStyleE2ESI_EENS1_15EpilogueDefaultEEEEEvvEEEEvNT_6ParamsE --------------------------
	.section	.nv.constant0._ZN7cutlass13device_kernelINS_4gemm6kernel13GemmUniversalIN4cute5tupleIJiiiiEEENS1_10collective13CollectiveMmaINS1_37MainloopSm90TmaGmmaWarpSpecializedFP8ILi6ENS5_IJNS4_1CILi1EEESB_SB_EEENS1_35KernelTmaWarpSpecializedCooperativeEEENS5_IJNSA_ILi256EEENSA_ILi64EEESG_EEENS_12float_e4m3_tENS5_IJlSB_lEEESI_SJ_NS4_8TiledMMAINS4_8MMA_AtomIJNS4_4SM904GMMA30MMA_64x64x32_F32E4M3E4M3_SS_TNILNSN_7ScaleInE1ELSP_1EEEEEENS4_6LayoutINS5_IJNSA_ILi2EEESB_SB_EEENS5_IJSB_NSA_ILi0EEESV_EEEEENS5_IJNS4_10UnderscoreESY_SY_EEEEENS4_13SM90_TMA_LOADENS4_14ComposedLayoutINS4_7SwizzleILi2ELi4ELi3EEENS4_18smem_ptr_flag_bitsILi8EEENSS_INS5_IJNSA_ILi8EEESG_EEENS5_IJSG_SB_EEEEEEEvNS4_8identityES11_S1B_vS1C_EENS_8epilogue10collective6detail29Sm90TmaWarpSpecializedAdapterINS1F_15DefaultEpilogueISI_SJ_SJ_NS1E_6thread17LinearCombinationISI_Li1EffLNS1J_9ScaleType4KindE0ELNS_15FloatRoundStyleE2ESI_EENS1_15EpilogueDefaultEEEEEvvEEEEvNT_6ParamsE,"a",@progbits
	.sectionflags	@""
	.align	4
.nv.constant0._ZN7cutlass13device_kernelINS_4gemm6kernel13GemmUniversalIN4cute5tupleIJiiiiEEENS1_10collective13CollectiveMmaINS1_37MainloopSm90TmaGmmaWarpSpecializedFP8ILi6ENS5_IJNS4_1CILi1EEESB_SB_EEENS1_35KernelTmaWarpSpecializedCooperativeEEENS5_IJNSA_ILi256EEENSA_ILi64EEESG_EEENS_12float_e4m3_tENS5_IJlSB_lEEESI_SJ_NS4_8TiledMMAINS4_8MMA_AtomIJNS4_4SM904GMMA30MMA_64x64x32_F32E4M3E4M3_SS_TNILNSN_7ScaleInE1ELSP_1EEEEEENS4_6LayoutINS5_IJNSA_ILi2EEESB_SB_EEENS5_IJSB_NSA_ILi0EEESV_EEEEENS5_IJNS4_10UnderscoreESY_SY_EEEEENS4_13SM90_TMA_LOADENS4_14ComposedLayoutINS4_7SwizzleILi2ELi4ELi3EEENS4_18smem_ptr_flag_bitsILi8EEENSS_INS5_IJNSA_ILi8EEESG_EEENS5_IJSG_SB_EEEEEEEvNS4_8identityES11_S1B_vS1C_EENS_8epilogue10collective6detail29Sm90TmaWarpSpecializedAdapterINS1F_15DefaultEpilogueISI_SJ_SJ_NS1E_6thread17LinearCombinationISI_Li1EffLNS1J_9ScaleType4KindE0ELNS_15FloatRoundStyleE2ESI_EENS1_15EpilogueDefaultEEEEEvvEEEEvNT_6ParamsE:
	.zero		1664


//--------------------- SYMBOLS --------------------------

	.type		.nv.reservedSmem.offset0,@object
	.size		.nv.reservedSmem.offset0,0x4
